//
// Generated by NVIDIA NVVM Compiler
//
// Compiler Build ID: CL-36424714
// Cuda compilation tools, release 13.0, V13.0.88
// Based on NVVM 20.0.0
//

.version 9.0
.target sm_100
.address_size 64

	// .globl	_Z12random_arrayiPi
.global .align 4 .b8 precalc_xorwow_matrix[102400];
.global .align 4 .b8 precalc_xorwow_offset_matrix[102400];
.global .align 4 .b8 mrg32k3aM1[2304];
.global .align 4 .b8 mrg32k3aM2[2304];
.global .align 4 .b8 mrg32k3aM1SubSeq[2016];
.global .align 4 .b8 mrg32k3aM2SubSeq[2016];
.global .align 4 .b8 mrg32k3aM1Seq[2304];
.global .align 4 .b8 mrg32k3aM2Seq[2304];
.const .align 8 .b8 __cr_lgamma_table[72];

.visible .entry _Z12random_arrayiPi(
	.param .u32 _Z12random_arrayiPi_param_0,
	.param .u64 .ptr .align 1 _Z12random_arrayiPi_param_1
)
{
	.local .align 8 .b8 	__local_depot0[48];
	.reg .b64 	%SP;
	.reg .b64 	%SPL;
	.reg .pred 	%p<65>;
	.reg .b32 	%r<1234>;
	.reg .b64 	%rd<28>;

	mov.u64 	%SPL, __local_depot0;
	ld.param.u32 	%r565, [_Z12random_arrayiPi_param_0];
	ld.param.u64 	%rd11, [_Z12random_arrayiPi_param_1];
	add.u64 	%rd1, %SPL, 0;
	mov.u32 	%r566, %ctaid.x;
	mov.u32 	%r1, %ntid.x;
	mov.u32 	%r567, %tid.x;
	mad.lo.s32 	%r1233, %r566, %r1, %r567;
	// begin inline asm
	mov.u64 	%rd12, %clock64;
	// end inline asm
	cvt.u32.u64 	%r568, %rd12;
	xor.b32  	%r569, %r568, -1429050551;
	mul.lo.s32 	%r570, %r569, 1099087573;
	{ .reg .b32 tmp; mov.b64 {tmp, %r571}, %rd12; }
	xor.b32  	%r572, %r571, -136515619;
	mul.lo.s32 	%r573, %r572, -1703105765;
	add.s32 	%r574, %r570, %r573;
	add.s32 	%r1227, %r574, 6615241;
	add.s32 	%r957, %r570, 123456789;
	st.local.v2.u32 	[%rd1], {%r1227, %r957};
	xor.b32  	%r956, %r570, 362436069;
	add.s32 	%r955, %r573, 521288629;
	st.local.v2.u32 	[%rd1+8], {%r956, %r955};
	xor.b32  	%r954, %r573, 88675123;
	add.s32 	%r953, %r570, 5783321;
	st.local.v2.u32 	[%rd1+16], {%r954, %r953};
	setp.eq.s32 	%p1, %r1233, 0;
	@%p1 bra 	$L__BB0_115;
	cvt.s64.s32 	%rd27, %r1233;
	mov.b32 	%r940, 0;
$L__BB0_2:
	mov.u64 	%rd3, %rd27;
	and.b64  	%rd4, %rd3, 3;
	setp.eq.s64 	%p2, %rd4, 0;
	@%p2 bra 	$L__BB0_114;
	mul.wide.u32 	%rd14, %r940, 3200;
	mov.u64 	%rd15, precalc_xorwow_matrix;
	add.s64 	%rd5, %rd15, %rd14;
	mov.b32 	%r953, 0;
	mov.u32 	%r954, %r953;
	mov.u32 	%r955, %r953;
	mov.u32 	%r956, %r953;
	mov.u32 	%r957, %r953;
	mov.u32 	%r946, %r953;
$L__BB0_4:
	mul.wide.u32 	%rd16, %r946, 4;
	add.s64 	%rd17, %rd1, %rd16;
	ld.local.u32 	%r21, [%rd17+4];
	shl.b32 	%r22, %r946, 5;
	mov.b32 	%r952, 0;
$L__BB0_5:
	.pragma "nounroll";
	shr.u32 	%r578, %r21, %r952;
	and.b32  	%r579, %r578, 1;
	setp.eq.b32 	%p3, %r579, 1;
	not.pred 	%p4, %p3;
	add.s32 	%r580, %r22, %r952;
	mul.lo.s32 	%r581, %r580, 5;
	mul.wide.u32 	%rd18, %r581, 4;
	add.s64 	%rd6, %rd5, %rd18;
	@%p4 bra 	$L__BB0_7;
	ld.global.u32 	%r582, [%rd6];
	xor.b32  	%r957, %r957, %r582;
	ld.global.u32 	%r583, [%rd6+4];
	xor.b32  	%r956, %r956, %r583;
	ld.global.u32 	%r584, [%rd6+8];
	xor.b32  	%r955, %r955, %r584;
	ld.global.u32 	%r585, [%rd6+12];
	xor.b32  	%r954, %r954, %r585;
	ld.global.u32 	%r586, [%rd6+16];
	xor.b32  	%r953, %r953, %r586;
$L__BB0_7:
	and.b32  	%r588, %r578, 2;
	setp.eq.s32 	%p5, %r588, 0;
	@%p5 bra 	$L__BB0_9;
	ld.global.u32 	%r589, [%rd6+20];
	xor.b32  	%r957, %r957, %r589;
	ld.global.u32 	%r590, [%rd6+24];
	xor.b32  	%r956, %r956, %r590;
	ld.global.u32 	%r591, [%rd6+28];
	xor.b32  	%r955, %r955, %r591;
	ld.global.u32 	%r592, [%rd6+32];
	xor.b32  	%r954, %r954, %r592;
	ld.global.u32 	%r593, [%rd6+36];
	xor.b32  	%r953, %r953, %r593;
$L__BB0_9:
	and.b32  	%r595, %r578, 4;
	setp.eq.s32 	%p6, %r595, 0;
	@%p6 bra 	$L__BB0_11;
	ld.global.u32 	%r596, [%rd6+40];
	xor.b32  	%r957, %r957, %r596;
	ld.global.u32 	%r597, [%rd6+44];
	xor.b32  	%r956, %r956, %r597;
	ld.global.u32 	%r598, [%rd6+48];
	xor.b32  	%r955, %r955, %r598;
	ld.global.u32 	%r599, [%rd6+52];
	xor.b32  	%r954, %r954, %r599;
	ld.global.u32 	%r600, [%rd6+56];
	xor.b32  	%r953, %r953, %r600;
$L__BB0_11:
	and.b32  	%r602, %r578, 8;
	setp.eq.s32 	%p7, %r602, 0;
	@%p7 bra 	$L__BB0_13;
	ld.global.u32 	%r603, [%rd6+60];
	xor.b32  	%r957, %r957, %r603;
	ld.global.u32 	%r604, [%rd6+64];
	xor.b32  	%r956, %r956, %r604;
	ld.global.u32 	%r605, [%rd6+68];
	xor.b32  	%r955, %r955, %r605;
	ld.global.u32 	%r606, [%rd6+72];
	xor.b32  	%r954, %r954, %r606;
	ld.global.u32 	%r607, [%rd6+76];
	xor.b32  	%r953, %r953, %r607;
$L__BB0_13:
	and.b32  	%r609, %r578, 16;
	setp.eq.s32 	%p8, %r609, 0;
	@%p8 bra 	$L__BB0_15;
	ld.global.u32 	%r610, [%rd6+80];
	xor.b32  	%r957, %r957, %r610;
	ld.global.u32 	%r611, [%rd6+84];
	xor.b32  	%r956, %r956, %r611;
	ld.global.u32 	%r612, [%rd6+88];
	xor.b32  	%r955, %r955, %r612;
	ld.global.u32 	%r613, [%rd6+92];
	xor.b32  	%r954, %r954, %r613;
	ld.global.u32 	%r614, [%rd6+96];
	xor.b32  	%r953, %r953, %r614;
$L__BB0_15:
	and.b32  	%r616, %r578, 32;
	setp.eq.s32 	%p9, %r616, 0;
	@%p9 bra 	$L__BB0_17;
	ld.global.u32 	%r617, [%rd6+100];
	xor.b32  	%r957, %r957, %r617;
	ld.global.u32 	%r618, [%rd6+104];
	xor.b32  	%r956, %r956, %r618;
	ld.global.u32 	%r619, [%rd6+108];
	xor.b32  	%r955, %r955, %r619;
	ld.global.u32 	%r620, [%rd6+112];
	xor.b32  	%r954, %r954, %r620;
	ld.global.u32 	%r621, [%rd6+116];
	xor.b32  	%r953, %r953, %r621;
$L__BB0_17:
	and.b32  	%r623, %r578, 64;
	setp.eq.s32 	%p10, %r623, 0;
	@%p10 bra 	$L__BB0_19;
	ld.global.u32 	%r624, [%rd6+120];
	xor.b32  	%r957, %r957, %r624;
	ld.global.u32 	%r625, [%rd6+124];
	xor.b32  	%r956, %r956, %r625;
	ld.global.u32 	%r626, [%rd6+128];
	xor.b32  	%r955, %r955, %r626;
	ld.global.u32 	%r627, [%rd6+132];
	xor.b32  	%r954, %r954, %r627;
	ld.global.u32 	%r628, [%rd6+136];
	xor.b32  	%r953, %r953, %r628;
$L__BB0_19:
	and.b32  	%r630, %r578, 128;
	setp.eq.s32 	%p11, %r630, 0;
	@%p11 bra 	$L__BB0_21;
	ld.global.u32 	%r631, [%rd6+140];
	xor.b32  	%r957, %r957, %r631;
	ld.global.u32 	%r632, [%rd6+144];
	xor.b32  	%r956, %r956, %r632;
	ld.global.u32 	%r633, [%rd6+148];
	xor.b32  	%r955, %r955, %r633;
	ld.global.u32 	%r634, [%rd6+152];
	xor.b32  	%r954, %r954, %r634;
	ld.global.u32 	%r635, [%rd6+156];
	xor.b32  	%r953, %r953, %r635;
$L__BB0_21:
	and.b32  	%r637, %r578, 256;
	setp.eq.s32 	%p12, %r637, 0;
	@%p12 bra 	$L__BB0_23;
	ld.global.u32 	%r638, [%rd6+160];
	xor.b32  	%r957, %r957, %r638;
	ld.global.u32 	%r639, [%rd6+164];
	xor.b32  	%r956, %r956, %r639;
	ld.global.u32 	%r640, [%rd6+168];
	xor.b32  	%r955, %r955, %r640;
	ld.global.u32 	%r641, [%rd6+172];
	xor.b32  	%r954, %r954, %r641;
	ld.global.u32 	%r642, [%rd6+176];
	xor.b32  	%r953, %r953, %r642;
$L__BB0_23:
	and.b32  	%r644, %r578, 512;
	setp.eq.s32 	%p13, %r644, 0;
	@%p13 bra 	$L__BB0_25;
	ld.global.u32 	%r645, [%rd6+180];
	xor.b32  	%r957, %r957, %r645;
	ld.global.u32 	%r646, [%rd6+184];
	xor.b32  	%r956, %r956, %r646;
	ld.global.u32 	%r647, [%rd6+188];
	xor.b32  	%r955, %r955, %r647;
	ld.global.u32 	%r648, [%rd6+192];
	xor.b32  	%r954, %r954, %r648;
	ld.global.u32 	%r649, [%rd6+196];
	xor.b32  	%r953, %r953, %r649;
$L__BB0_25:
	and.b32  	%r651, %r578, 1024;
	setp.eq.s32 	%p14, %r651, 0;
	@%p14 bra 	$L__BB0_27;
	ld.global.u32 	%r652, [%rd6+200];
	xor.b32  	%r957, %r957, %r652;
	ld.global.u32 	%r653, [%rd6+204];
	xor.b32  	%r956, %r956, %r653;
	ld.global.u32 	%r654, [%rd6+208];
	xor.b32  	%r955, %r955, %r654;
	ld.global.u32 	%r655, [%rd6+212];
	xor.b32  	%r954, %r954, %r655;
	ld.global.u32 	%r656, [%rd6+216];
	xor.b32  	%r953, %r953, %r656;
$L__BB0_27:
	and.b32  	%r658, %r578, 2048;
	setp.eq.s32 	%p15, %r658, 0;
	@%p15 bra 	$L__BB0_29;
	ld.global.u32 	%r659, [%rd6+220];
	xor.b32  	%r957, %r957, %r659;
	ld.global.u32 	%r660, [%rd6+224];
	xor.b32  	%r956, %r956, %r660;
	ld.global.u32 	%r661, [%rd6+228];
	xor.b32  	%r955, %r955, %r661;
	ld.global.u32 	%r662, [%rd6+232];
	xor.b32  	%r954, %r954, %r662;
	ld.global.u32 	%r663, [%rd6+236];
	xor.b32  	%r953, %r953, %r663;
$L__BB0_29:
	and.b32  	%r665, %r578, 4096;
	setp.eq.s32 	%p16, %r665, 0;
	@%p16 bra 	$L__BB0_31;
	ld.global.u32 	%r666, [%rd6+240];
	xor.b32  	%r957, %r957, %r666;
	ld.global.u32 	%r667, [%rd6+244];
	xor.b32  	%r956, %r956, %r667;
	ld.global.u32 	%r668, [%rd6+248];
	xor.b32  	%r955, %r955, %r668;
	ld.global.u32 	%r669, [%rd6+252];
	xor.b32  	%r954, %r954, %r669;
	ld.global.u32 	%r670, [%rd6+256];
	xor.b32  	%r953, %r953, %r670;
$L__BB0_31:
	and.b32  	%r672, %r578, 8192;
	setp.eq.s32 	%p17, %r672, 0;
	@%p17 bra 	$L__BB0_33;
	ld.global.u32 	%r673, [%rd6+260];
	xor.b32  	%r957, %r957, %r673;
	ld.global.u32 	%r674, [%rd6+264];
	xor.b32  	%r956, %r956, %r674;
	ld.global.u32 	%r675, [%rd6+268];
	xor.b32  	%r955, %r955, %r675;
	ld.global.u32 	%r676, [%rd6+272];
	xor.b32  	%r954, %r954, %r676;
	ld.global.u32 	%r677, [%rd6+276];
	xor.b32  	%r953, %r953, %r677;
$L__BB0_33:
	and.b32  	%r679, %r578, 16384;
	setp.eq.s32 	%p18, %r679, 0;
	@%p18 bra 	$L__BB0_35;
	ld.global.u32 	%r680, [%rd6+280];
	xor.b32  	%r957, %r957, %r680;
	ld.global.u32 	%r681, [%rd6+284];
	xor.b32  	%r956, %r956, %r681;
	ld.global.u32 	%r682, [%rd6+288];
	xor.b32  	%r955, %r955, %r682;
	ld.global.u32 	%r683, [%rd6+292];
	xor.b32  	%r954, %r954, %r683;
	ld.global.u32 	%r684, [%rd6+296];
	xor.b32  	%r953, %r953, %r684;
$L__BB0_35:
	and.b32  	%r686, %r578, 32768;
	setp.eq.s32 	%p19, %r686, 0;
	@%p19 bra 	$L__BB0_37;
	ld.global.u32 	%r687, [%rd6+300];
	xor.b32  	%r957, %r957, %r687;
	ld.global.u32 	%r688, [%rd6+304];
	xor.b32  	%r956, %r956, %r688;
	ld.global.u32 	%r689, [%rd6+308];
	xor.b32  	%r955, %r955, %r689;
	ld.global.u32 	%r690, [%rd6+312];
	xor.b32  	%r954, %r954, %r690;
	ld.global.u32 	%r691, [%rd6+316];
	xor.b32  	%r953, %r953, %r691;
$L__BB0_37:
	add.s32 	%r952, %r952, 16;
	setp.ne.s32 	%p20, %r952, 32;
	@%p20 bra 	$L__BB0_5;
	mad.lo.s32 	%r692, %r946, -31, %r22;
	add.s32 	%r946, %r692, 1;
	setp.ne.s32 	%p21, %r946, 5;
	@%p21 bra 	$L__BB0_4;
	st.local.u32 	[%rd1+4], %r957;
	st.local.v2.u32 	[%rd1+8], {%r956, %r955};
	st.local.v2.u32 	[%rd1+16], {%r954, %r953};
	setp.eq.s64 	%p22, %rd4, 1;
	@%p22 bra 	$L__BB0_114;
	mov.b32 	%r953, 0;
	mov.u32 	%r954, %r953;
	mov.u32 	%r955, %r953;
	mov.u32 	%r956, %r953;
	mov.u32 	%r957, %r953;
	mov.u32 	%r1038, %r953;
$L__BB0_41:
	mul.wide.u32 	%rd19, %r1038, 4;
	add.s64 	%rd20, %rd1, %rd19;
	ld.local.u32 	%r197, [%rd20+4];
	shl.b32 	%r198, %r1038, 5;
	mov.b32 	%r1044, 0;
$L__BB0_42:
	.pragma "nounroll";
	shr.u32 	%r695, %r197, %r1044;
	and.b32  	%r696, %r695, 1;
	setp.eq.b32 	%p23, %r696, 1;
	not.pred 	%p24, %p23;
	add.s32 	%r697, %r198, %r1044;
	mul.lo.s32 	%r698, %r697, 5;
	mul.wide.u32 	%rd21, %r698, 4;
	add.s64 	%rd7, %rd5, %rd21;
	@%p24 bra 	$L__BB0_44;
	ld.global.u32 	%r699, [%rd7];
	xor.b32  	%r957, %r957, %r699;
	ld.global.u32 	%r700, [%rd7+4];
	xor.b32  	%r956, %r956, %r700;
	ld.global.u32 	%r701, [%rd7+8];
	xor.b32  	%r955, %r955, %r701;
	ld.global.u32 	%r702, [%rd7+12];
	xor.b32  	%r954, %r954, %r702;
	ld.global.u32 	%r703, [%rd7+16];
	xor.b32  	%r953, %r953, %r703;
$L__BB0_44:
	and.b32  	%r705, %r695, 2;
	setp.eq.s32 	%p25, %r705, 0;
	@%p25 bra 	$L__BB0_46;
	ld.global.u32 	%r706, [%rd7+20];
	xor.b32  	%r957, %r957, %r706;
	ld.global.u32 	%r707, [%rd7+24];
	xor.b32  	%r956, %r956, %r707;
	ld.global.u32 	%r708, [%rd7+28];
	xor.b32  	%r955, %r955, %r708;
	ld.global.u32 	%r709, [%rd7+32];
	xor.b32  	%r954, %r954, %r709;
	ld.global.u32 	%r710, [%rd7+36];
	xor.b32  	%r953, %r953, %r710;
$L__BB0_46:
	and.b32  	%r712, %r695, 4;
	setp.eq.s32 	%p26, %r712, 0;
	@%p26 bra 	$L__BB0_48;
	ld.global.u32 	%r713, [%rd7+40];
	xor.b32  	%r957, %r957, %r713;
	ld.global.u32 	%r714, [%rd7+44];
	xor.b32  	%r956, %r956, %r714;
	ld.global.u32 	%r715, [%rd7+48];
	xor.b32  	%r955, %r955, %r715;
	ld.global.u32 	%r716, [%rd7+52];
	xor.b32  	%r954, %r954, %r716;
	ld.global.u32 	%r717, [%rd7+56];
	xor.b32  	%r953, %r953, %r717;
$L__BB0_48:
	and.b32  	%r719, %r695, 8;
	setp.eq.s32 	%p27, %r719, 0;
	@%p27 bra 	$L__BB0_50;
	ld.global.u32 	%r720, [%rd7+60];
	xor.b32  	%r957, %r957, %r720;
	ld.global.u32 	%r721, [%rd7+64];
	xor.b32  	%r956, %r956, %r721;
	ld.global.u32 	%r722, [%rd7+68];
	xor.b32  	%r955, %r955, %r722;
	ld.global.u32 	%r723, [%rd7+72];
	xor.b32  	%r954, %r954, %r723;
	ld.global.u32 	%r724, [%rd7+76];
	xor.b32  	%r953, %r953, %r724;
$L__BB0_50:
	and.b32  	%r726, %r695, 16;
	setp.eq.s32 	%p28, %r726, 0;
	@%p28 bra 	$L__BB0_52;
	ld.global.u32 	%r727, [%rd7+80];
	xor.b32  	%r957, %r957, %r727;
	ld.global.u32 	%r728, [%rd7+84];
	xor.b32  	%r956, %r956, %r728;
	ld.global.u32 	%r729, [%rd7+88];
	xor.b32  	%r955, %r955, %r729;
	ld.global.u32 	%r730, [%rd7+92];
	xor.b32  	%r954, %r954, %r730;
	ld.global.u32 	%r731, [%rd7+96];
	xor.b32  	%r953, %r953, %r731;
$L__BB0_52:
	and.b32  	%r733, %r695, 32;
	setp.eq.s32 	%p29, %r733, 0;
	@%p29 bra 	$L__BB0_54;
	ld.global.u32 	%r734, [%rd7+100];
	xor.b32  	%r957, %r957, %r734;
	ld.global.u32 	%r735, [%rd7+104];
	xor.b32  	%r956, %r956, %r735;
	ld.global.u32 	%r736, [%rd7+108];
	xor.b32  	%r955, %r955, %r736;
	ld.global.u32 	%r737, [%rd7+112];
	xor.b32  	%r954, %r954, %r737;
	ld.global.u32 	%r738, [%rd7+116];
	xor.b32  	%r953, %r953, %r738;
$L__BB0_54:
	and.b32  	%r740, %r695, 64;
	setp.eq.s32 	%p30, %r740, 0;
	@%p30 bra 	$L__BB0_56;
	ld.global.u32 	%r741, [%rd7+120];
	xor.b32  	%r957, %r957, %r741;
	ld.global.u32 	%r742, [%rd7+124];
	xor.b32  	%r956, %r956, %r742;
	ld.global.u32 	%r743, [%rd7+128];
	xor.b32  	%r955, %r955, %r743;
	ld.global.u32 	%r744, [%rd7+132];
	xor.b32  	%r954, %r954, %r744;
	ld.global.u32 	%r745, [%rd7+136];
	xor.b32  	%r953, %r953, %r745;
$L__BB0_56:
	and.b32  	%r747, %r695, 128;
	setp.eq.s32 	%p31, %r747, 0;
	@%p31 bra 	$L__BB0_58;
	ld.global.u32 	%r748, [%rd7+140];
	xor.b32  	%r957, %r957, %r748;
	ld.global.u32 	%r749, [%rd7+144];
	xor.b32  	%r956, %r956, %r749;
	ld.global.u32 	%r750, [%rd7+148];
	xor.b32  	%r955, %r955, %r750;
	ld.global.u32 	%r751, [%rd7+152];
	xor.b32  	%r954, %r954, %r751;
	ld.global.u32 	%r752, [%rd7+156];
	xor.b32  	%r953, %r953, %r752;
$L__BB0_58:
	and.b32  	%r754, %r695, 256;
	setp.eq.s32 	%p32, %r754, 0;
	@%p32 bra 	$L__BB0_60;
	ld.global.u32 	%r755, [%rd7+160];
	xor.b32  	%r957, %r957, %r755;
	ld.global.u32 	%r756, [%rd7+164];
	xor.b32  	%r956, %r956, %r756;
	ld.global.u32 	%r757, [%rd7+168];
	xor.b32  	%r955, %r955, %r757;
	ld.global.u32 	%r758, [%rd7+172];
	xor.b32  	%r954, %r954, %r758;
	ld.global.u32 	%r759, [%rd7+176];
	xor.b32  	%r953, %r953, %r759;
$L__BB0_60:
	and.b32  	%r761, %r695, 512;
	setp.eq.s32 	%p33, %r761, 0;
	@%p33 bra 	$L__BB0_62;
	ld.global.u32 	%r762, [%rd7+180];
	xor.b32  	%r957, %r957, %r762;
	ld.global.u32 	%r763, [%rd7+184];
	xor.b32  	%r956, %r956, %r763;
	ld.global.u32 	%r764, [%rd7+188];
	xor.b32  	%r955, %r955, %r764;
	ld.global.u32 	%r765, [%rd7+192];
	xor.b32  	%r954, %r954, %r765;
	ld.global.u32 	%r766, [%rd7+196];
	xor.b32  	%r953, %r953, %r766;
$L__BB0_62:
	and.b32  	%r768, %r695, 1024;
	setp.eq.s32 	%p34, %r768, 0;
	@%p34 bra 	$L__BB0_64;
	ld.global.u32 	%r769, [%rd7+200];
	xor.b32  	%r957, %r957, %r769;
	ld.global.u32 	%r770, [%rd7+204];
	xor.b32  	%r956, %r956, %r770;
	ld.global.u32 	%r771, [%rd7+208];
	xor.b32  	%r955, %r955, %r771;
	ld.global.u32 	%r772, [%rd7+212];
	xor.b32  	%r954, %r954, %r772;
	ld.global.u32 	%r773, [%rd7+216];
	xor.b32  	%r953, %r953, %r773;
$L__BB0_64:
	and.b32  	%r775, %r695, 2048;
	setp.eq.s32 	%p35, %r775, 0;
	@%p35 bra 	$L__BB0_66;
	ld.global.u32 	%r776, [%rd7+220];
	xor.b32  	%r957, %r957, %r776;
	ld.global.u32 	%r777, [%rd7+224];
	xor.b32  	%r956, %r956, %r777;
	ld.global.u32 	%r778, [%rd7+228];
	xor.b32  	%r955, %r955, %r778;
	ld.global.u32 	%r779, [%rd7+232];
	xor.b32  	%r954, %r954, %r779;
	ld.global.u32 	%r780, [%rd7+236];
	xor.b32  	%r953, %r953, %r780;
$L__BB0_66:
	and.b32  	%r782, %r695, 4096;
	setp.eq.s32 	%p36, %r782, 0;
	@%p36 bra 	$L__BB0_68;
	ld.global.u32 	%r783, [%rd7+240];
	xor.b32  	%r957, %r957, %r783;
	ld.global.u32 	%r784, [%rd7+244];
	xor.b32  	%r956, %r956, %r784;
	ld.global.u32 	%r785, [%rd7+248];
	xor.b32  	%r955, %r955, %r785;
	ld.global.u32 	%r786, [%rd7+252];
	xor.b32  	%r954, %r954, %r786;
	ld.global.u32 	%r787, [%rd7+256];
	xor.b32  	%r953, %r953, %r787;
$L__BB0_68:
	and.b32  	%r789, %r695, 8192;
	setp.eq.s32 	%p37, %r789, 0;
	@%p37 bra 	$L__BB0_70;
	ld.global.u32 	%r790, [%rd7+260];
	xor.b32  	%r957, %r957, %r790;
	ld.global.u32 	%r791, [%rd7+264];
	xor.b32  	%r956, %r956, %r791;
	ld.global.u32 	%r792, [%rd7+268];
	xor.b32  	%r955, %r955, %r792;
	ld.global.u32 	%r793, [%rd7+272];
	xor.b32  	%r954, %r954, %r793;
	ld.global.u32 	%r794, [%rd7+276];
	xor.b32  	%r953, %r953, %r794;
$L__BB0_70:
	and.b32  	%r796, %r695, 16384;
	setp.eq.s32 	%p38, %r796, 0;
	@%p38 bra 	$L__BB0_72;
	ld.global.u32 	%r797, [%rd7+280];
	xor.b32  	%r957, %r957, %r797;
	ld.global.u32 	%r798, [%rd7+284];
	xor.b32  	%r956, %r956, %r798;
	ld.global.u32 	%r799, [%rd7+288];
	xor.b32  	%r955, %r955, %r799;
	ld.global.u32 	%r800, [%rd7+292];
	xor.b32  	%r954, %r954, %r800;
	ld.global.u32 	%r801, [%rd7+296];
	xor.b32  	%r953, %r953, %r801;
$L__BB0_72:
	and.b32  	%r803, %r695, 32768;
	setp.eq.s32 	%p39, %r803, 0;
	@%p39 bra 	$L__BB0_74;
	ld.global.u32 	%r804, [%rd7+300];
	xor.b32  	%r957, %r957, %r804;
	ld.global.u32 	%r805, [%rd7+304];
	xor.b32  	%r956, %r956, %r805;
	ld.global.u32 	%r806, [%rd7+308];
	xor.b32  	%r955, %r955, %r806;
	ld.global.u32 	%r807, [%rd7+312];
	xor.b32  	%r954, %r954, %r807;
	ld.global.u32 	%r808, [%rd7+316];
	xor.b32  	%r953, %r953, %r808;
$L__BB0_74:
	add.s32 	%r1044, %r1044, 16;
	setp.ne.s32 	%p40, %r1044, 32;
	@%p40 bra 	$L__BB0_42;
	mad.lo.s32 	%r809, %r1038, -31, %r198;
	add.s32 	%r1038, %r809, 1;
	setp.ne.s32 	%p41, %r1038, 5;
	@%p41 bra 	$L__BB0_41;
	st.local.u32 	[%rd1+4], %r957;
	st.local.v2.u32 	[%rd1+8], {%r956, %r955};
	st.local.v2.u32 	[%rd1+16], {%r954, %r953};
	setp.ne.s64 	%p42, %rd4, 3;
	@%p42 bra 	$L__BB0_114;
	mov.b32 	%r953, 0;
	mov.u32 	%r954, %r953;
	mov.u32 	%r955, %r953;
	mov.u32 	%r956, %r953;
	mov.u32 	%r957, %r953;
	mov.u32 	%r1130, %r953;
$L__BB0_78:
	mul.wide.u32 	%rd22, %r1130, 4;
	add.s64 	%rd23, %rd1, %rd22;
	ld.local.u32 	%r373, [%rd23+4];
	shl.b32 	%r374, %r1130, 5;
	mov.b32 	%r1136, 0;
$L__BB0_79:
	.pragma "nounroll";
	shr.u32 	%r812, %r373, %r1136;
	and.b32  	%r813, %r812, 1;
	setp.eq.b32 	%p43, %r813, 1;
	not.pred 	%p44, %p43;
	add.s32 	%r814, %r374, %r1136;
	mul.lo.s32 	%r815, %r814, 5;
	mul.wide.u32 	%rd24, %r815, 4;
	add.s64 	%rd8, %rd5, %rd24;
	@%p44 bra 	$L__BB0_81;
	ld.global.u32 	%r816, [%rd8];
	xor.b32  	%r957, %r957, %r816;
	ld.global.u32 	%r817, [%rd8+4];
	xor.b32  	%r956, %r956, %r817;
	ld.global.u32 	%r818, [%rd8+8];
	xor.b32  	%r955, %r955, %r818;
	ld.global.u32 	%r819, [%rd8+12];
	xor.b32  	%r954, %r954, %r819;
	ld.global.u32 	%r820, [%rd8+16];
	xor.b32  	%r953, %r953, %r820;
$L__BB0_81:
	and.b32  	%r822, %r812, 2;
	setp.eq.s32 	%p45, %r822, 0;
	@%p45 bra 	$L__BB0_83;
	ld.global.u32 	%r823, [%rd8+20];
	xor.b32  	%r957, %r957, %r823;
	ld.global.u32 	%r824, [%rd8+24];
	xor.b32  	%r956, %r956, %r824;
	ld.global.u32 	%r825, [%rd8+28];
	xor.b32  	%r955, %r955, %r825;
	ld.global.u32 	%r826, [%rd8+32];
	xor.b32  	%r954, %r954, %r826;
	ld.global.u32 	%r827, [%rd8+36];
	xor.b32  	%r953, %r953, %r827;
$L__BB0_83:
	and.b32  	%r829, %r812, 4;
	setp.eq.s32 	%p46, %r829, 0;
	@%p46 bra 	$L__BB0_85;
	ld.global.u32 	%r830, [%rd8+40];
	xor.b32  	%r957, %r957, %r830;
	ld.global.u32 	%r831, [%rd8+44];
	xor.b32  	%r956, %r956, %r831;
	ld.global.u32 	%r832, [%rd8+48];
	xor.b32  	%r955, %r955, %r832;
	ld.global.u32 	%r833, [%rd8+52];
	xor.b32  	%r954, %r954, %r833;
	ld.global.u32 	%r834, [%rd8+56];
	xor.b32  	%r953, %r953, %r834;
$L__BB0_85:
	and.b32  	%r836, %r812, 8;
	setp.eq.s32 	%p47, %r836, 0;
	@%p47 bra 	$L__BB0_87;
	ld.global.u32 	%r837, [%rd8+60];
	xor.b32  	%r957, %r957, %r837;
	ld.global.u32 	%r838, [%rd8+64];
	xor.b32  	%r956, %r956, %r838;
	ld.global.u32 	%r839, [%rd8+68];
	xor.b32  	%r955, %r955, %r839;
	ld.global.u32 	%r840, [%rd8+72];
	xor.b32  	%r954, %r954, %r840;
	ld.global.u32 	%r841, [%rd8+76];
	xor.b32  	%r953, %r953, %r841;
$L__BB0_87:
	and.b32  	%r843, %r812, 16;
	setp.eq.s32 	%p48, %r843, 0;
	@%p48 bra 	$L__BB0_89;
	ld.global.u32 	%r844, [%rd8+80];
	xor.b32  	%r957, %r957, %r844;
	ld.global.u32 	%r845, [%rd8+84];
	xor.b32  	%r956, %r956, %r845;
	ld.global.u32 	%r846, [%rd8+88];
	xor.b32  	%r955, %r955, %r846;
	ld.global.u32 	%r847, [%rd8+92];
	xor.b32  	%r954, %r954, %r847;
	ld.global.u32 	%r848, [%rd8+96];
	xor.b32  	%r953, %r953, %r848;
$L__BB0_89:
	and.b32  	%r850, %r812, 32;
	setp.eq.s32 	%p49, %r850, 0;
	@%p49 bra 	$L__BB0_91;
	ld.global.u32 	%r851, [%rd8+100];
	xor.b32  	%r957, %r957, %r851;
	ld.global.u32 	%r852, [%rd8+104];
	xor.b32  	%r956, %r956, %r852;
	ld.global.u32 	%r853, [%rd8+108];
	xor.b32  	%r955, %r955, %r853;
	ld.global.u32 	%r854, [%rd8+112];
	xor.b32  	%r954, %r954, %r854;
	ld.global.u32 	%r855, [%rd8+116];
	xor.b32  	%r953, %r953, %r855;
$L__BB0_91:
	and.b32  	%r857, %r812, 64;
	setp.eq.s32 	%p50, %r857, 0;
	@%p50 bra 	$L__BB0_93;
	ld.global.u32 	%r858, [%rd8+120];
	xor.b32  	%r957, %r957, %r858;
	ld.global.u32 	%r859, [%rd8+124];
	xor.b32  	%r956, %r956, %r859;
	ld.global.u32 	%r860, [%rd8+128];
	xor.b32  	%r955, %r955, %r860;
	ld.global.u32 	%r861, [%rd8+132];
	xor.b32  	%r954, %r954, %r861;
	ld.global.u32 	%r862, [%rd8+136];
	xor.b32  	%r953, %r953, %r862;
$L__BB0_93:
	and.b32  	%r864, %r812, 128;
	setp.eq.s32 	%p51, %r864, 0;
	@%p51 bra 	$L__BB0_95;
	ld.global.u32 	%r865, [%rd8+140];
	xor.b32  	%r957, %r957, %r865;
	ld.global.u32 	%r866, [%rd8+144];
	xor.b32  	%r956, %r956, %r866;
	ld.global.u32 	%r867, [%rd8+148];
	xor.b32  	%r955, %r955, %r867;
	ld.global.u32 	%r868, [%rd8+152];
	xor.b32  	%r954, %r954, %r868;
	ld.global.u32 	%r869, [%rd8+156];
	xor.b32  	%r953, %r953, %r869;
$L__BB0_95:
	and.b32  	%r871, %r812, 256;
	setp.eq.s32 	%p52, %r871, 0;
	@%p52 bra 	$L__BB0_97;
	ld.global.u32 	%r872, [%rd8+160];
	xor.b32  	%r957, %r957, %r872;
	ld.global.u32 	%r873, [%rd8+164];
	xor.b32  	%r956, %r956, %r873;
	ld.global.u32 	%r874, [%rd8+168];
	xor.b32  	%r955, %r955, %r874;
	ld.global.u32 	%r875, [%rd8+172];
	xor.b32  	%r954, %r954, %r875;
	ld.global.u32 	%r876, [%rd8+176];
	xor.b32  	%r953, %r953, %r876;
$L__BB0_97:
	and.b32  	%r878, %r812, 512;
	setp.eq.s32 	%p53, %r878, 0;
	@%p53 bra 	$L__BB0_99;
	ld.global.u32 	%r879, [%rd8+180];
	xor.b32  	%r957, %r957, %r879;
	ld.global.u32 	%r880, [%rd8+184];
	xor.b32  	%r956, %r956, %r880;
	ld.global.u32 	%r881, [%rd8+188];
	xor.b32  	%r955, %r955, %r881;
	ld.global.u32 	%r882, [%rd8+192];
	xor.b32  	%r954, %r954, %r882;
	ld.global.u32 	%r883, [%rd8+196];
	xor.b32  	%r953, %r953, %r883;
$L__BB0_99:
	and.b32  	%r885, %r812, 1024;
	setp.eq.s32 	%p54, %r885, 0;
	@%p54 bra 	$L__BB0_101;
	ld.global.u32 	%r886, [%rd8+200];
	xor.b32  	%r957, %r957, %r886;
	ld.global.u32 	%r887, [%rd8+204];
	xor.b32  	%r956, %r956, %r887;
	ld.global.u32 	%r888, [%rd8+208];
	xor.b32  	%r955, %r955, %r888;
	ld.global.u32 	%r889, [%rd8+212];
	xor.b32  	%r954, %r954, %r889;
	ld.global.u32 	%r890, [%rd8+216];
	xor.b32  	%r953, %r953, %r890;
$L__BB0_101:
	and.b32  	%r892, %r812, 2048;
	setp.eq.s32 	%p55, %r892, 0;
	@%p55 bra 	$L__BB0_103;
	ld.global.u32 	%r893, [%rd8+220];
	xor.b32  	%r957, %r957, %r893;
	ld.global.u32 	%r894, [%rd8+224];
	xor.b32  	%r956, %r956, %r894;
	ld.global.u32 	%r895, [%rd8+228];
	xor.b32  	%r955, %r955, %r895;
	ld.global.u32 	%r896, [%rd8+232];
	xor.b32  	%r954, %r954, %r896;
	ld.global.u32 	%r897, [%rd8+236];
	xor.b32  	%r953, %r953, %r897;
$L__BB0_103:
	and.b32  	%r899, %r812, 4096;
	setp.eq.s32 	%p56, %r899, 0;
	@%p56 bra 	$L__BB0_105;
	ld.global.u32 	%r900, [%rd8+240];
	xor.b32  	%r957, %r957, %r900;
	ld.global.u32 	%r901, [%rd8+244];
	xor.b32  	%r956, %r956, %r901;
	ld.global.u32 	%r902, [%rd8+248];
	xor.b32  	%r955, %r955, %r902;
	ld.global.u32 	%r903, [%rd8+252];
	xor.b32  	%r954, %r954, %r903;
	ld.global.u32 	%r904, [%rd8+256];
	xor.b32  	%r953, %r953, %r904;
$L__BB0_105:
	and.b32  	%r906, %r812, 8192;
	setp.eq.s32 	%p57, %r906, 0;
	@%p57 bra 	$L__BB0_107;
	ld.global.u32 	%r907, [%rd8+260];
	xor.b32  	%r957, %r957, %r907;
	ld.global.u32 	%r908, [%rd8+264];
	xor.b32  	%r956, %r956, %r908;
	ld.global.u32 	%r909, [%rd8+268];
	xor.b32  	%r955, %r955, %r909;
	ld.global.u32 	%r910, [%rd8+272];
	xor.b32  	%r954, %r954, %r910;
	ld.global.u32 	%r911, [%rd8+276];
	xor.b32  	%r953, %r953, %r911;
$L__BB0_107:
	and.b32  	%r913, %r812, 16384;
	setp.eq.s32 	%p58, %r913, 0;
	@%p58 bra 	$L__BB0_109;
	ld.global.u32 	%r914, [%rd8+280];
	xor.b32  	%r957, %r957, %r914;
	ld.global.u32 	%r915, [%rd8+284];
	xor.b32  	%r956, %r956, %r915;
	ld.global.u32 	%r916, [%rd8+288];
	xor.b32  	%r955, %r955, %r916;
	ld.global.u32 	%r917, [%rd8+292];
	xor.b32  	%r954, %r954, %r917;
	ld.global.u32 	%r918, [%rd8+296];
	xor.b32  	%r953, %r953, %r918;
$L__BB0_109:
	and.b32  	%r920, %r812, 32768;
	setp.eq.s32 	%p59, %r920, 0;
	@%p59 bra 	$L__BB0_111;
	ld.global.u32 	%r921, [%rd8+300];
	xor.b32  	%r957, %r957, %r921;
	ld.global.u32 	%r922, [%rd8+304];
	xor.b32  	%r956, %r956, %r922;
	ld.global.u32 	%r923, [%rd8+308];
	xor.b32  	%r955, %r955, %r923;
	ld.global.u32 	%r924, [%rd8+312];
	xor.b32  	%r954, %r954, %r924;
	ld.global.u32 	%r925, [%rd8+316];
	xor.b32  	%r953, %r953, %r925;
$L__BB0_111:
	add.s32 	%r1136, %r1136, 16;
	setp.ne.s32 	%p60, %r1136, 32;
	@%p60 bra 	$L__BB0_79;
	mad.lo.s32 	%r926, %r1130, -31, %r374;
	add.s32 	%r1130, %r926, 1;
	setp.ne.s32 	%p61, %r1130, 5;
	@%p61 bra 	$L__BB0_78;
	st.local.u32 	[%rd1+4], %r957;
	st.local.v2.u32 	[%rd1+8], {%r956, %r955};
	st.local.v2.u32 	[%rd1+16], {%r954, %r953};
$L__BB0_114:
	shr.u64 	%rd27, %rd3, 2;
	add.s32 	%r940, %r940, 1;
	setp.gt.u64 	%p62, %rd3, 3;
	@%p62 bra 	$L__BB0_2;
$L__BB0_115:
	setp.ge.s32 	%p63, %r1233, %r565;
	@%p63 bra 	$L__BB0_118;
	mov.u32 	%r927, %nctaid.x;
	mul.lo.s32 	%r554, %r1, %r927;
	cvta.to.global.u64 	%rd10, %rd11;
$L__BB0_117:
	mov.u32 	%r559, %r956;
	mov.u32 	%r956, %r955;
	mov.u32 	%r955, %r954;
	mov.u32 	%r954, %r953;
	shr.u32 	%r928, %r957, 2;
	xor.b32  	%r929, %r928, %r957;
	shl.b32 	%r930, %r954, 4;
	shl.b32 	%r931, %r929, 1;
	xor.b32  	%r932, %r931, %r930;
	xor.b32  	%r933, %r932, %r929;
	xor.b32  	%r953, %r933, %r954;
	add.s32 	%r1227, %r1227, 362437;
	add.s32 	%r934, %r953, %r1227;
	mul.wide.s32 	%rd25, %r1233, 4;
	add.s64 	%rd26, %rd10, %rd25;
	st.global.u32 	[%rd26], %r934;
	add.s32 	%r1233, %r1233, %r554;
	setp.lt.s32 	%p64, %r1233, %r565;
	mov.u32 	%r957, %r559;
	@%p64 bra 	$L__BB0_117;
$L__BB0_118:
	ret;

}
	// .globl	_Z10sum_arraysiPiS_S_
.visible .entry _Z10sum_arraysiPiS_S_(
	.param .u32 _Z10sum_arraysiPiS_S__param_0,
	.param .u64 .ptr .align 1 _Z10sum_arraysiPiS_S__param_1,
	.param .u64 .ptr .align 1 _Z10sum_arraysiPiS_S__param_2,
	.param .u64 .ptr .align 1 _Z10sum_arraysiPiS_S__param_3
)
{
	.reg .pred 	%p<10>;
	.reg .b32 	%r<110>;
	.reg .b64 	%rd<40>;

	ld.param.u32 	%r16, [_Z10sum_arraysiPiS_S__param_0];
	ld.param.u64 	%rd22, [_Z10sum_arraysiPiS_S__param_1];
	ld.param.u64 	%rd23, [_Z10sum_arraysiPiS_S__param_2];
	ld.param.u64 	%rd24, [_Z10sum_arraysiPiS_S__param_3];
	cvta.to.global.u64 	%rd1, %rd24;
	cvta.to.global.u64 	%rd2, %rd23;
	cvta.to.global.u64 	%rd3, %rd22;
	setp.lt.s32 	%p1, %r16, 1;
	@%p1 bra 	$L__BB1_13;
	and.b32  	%r1, %r16, 15;
	setp.lt.u32 	%p2, %r16, 16;
	mov.b32 	%r107, 0;
	@%p2 bra 	$L__BB1_4;
	and.b32  	%r107, %r16, 2147483632;
	neg.s32 	%r105, %r107;
	add.s64 	%rd36, %rd3, 32;
	add.s64 	%rd35, %rd2, 32;
	add.s64 	%rd34, %rd1, 32;
$L__BB1_3:
	.pragma "nounroll";
	ld.global.u32 	%r18, [%rd36+-32];
	ld.global.u32 	%r19, [%rd35+-32];
	add.s32 	%r20, %r19, %r18;
	st.global.u32 	[%rd34+-32], %r20;
	ld.global.u32 	%r21, [%rd36+-28];
	ld.global.u32 	%r22, [%rd35+-28];
	add.s32 	%r23, %r22, %r21;
	st.global.u32 	[%rd34+-28], %r23;
	ld.global.u32 	%r24, [%rd36+-24];
	ld.global.u32 	%r25, [%rd35+-24];
	add.s32 	%r26, %r25, %r24;
	st.global.u32 	[%rd34+-24], %r26;
	ld.global.u32 	%r27, [%rd36+-20];
	ld.global.u32 	%r28, [%rd35+-20];
	add.s32 	%r29, %r28, %r27;
	st.global.u32 	[%rd34+-20], %r29;
	ld.global.u32 	%r30, [%rd36+-16];
	ld.global.u32 	%r31, [%rd35+-16];
	add.s32 	%r32, %r31, %r30;
	st.global.u32 	[%rd34+-16], %r32;
	ld.global.u32 	%r33, [%rd36+-12];
	ld.global.u32 	%r34, [%rd35+-12];
	add.s32 	%r35, %r34, %r33;
	st.global.u32 	[%rd34+-12], %r35;
	ld.global.u32 	%r36, [%rd36+-8];
	ld.global.u32 	%r37, [%rd35+-8];
	add.s32 	%r38, %r37, %r36;
	st.global.u32 	[%rd34+-8], %r38;
	ld.global.u32 	%r39, [%rd36+-4];
	ld.global.u32 	%r40, [%rd35+-4];
	add.s32 	%r41, %r40, %r39;
	st.global.u32 	[%rd34+-4], %r41;
	ld.global.u32 	%r42, [%rd36];
	ld.global.u32 	%r43, [%rd35];
	add.s32 	%r44, %r43, %r42;
	st.global.u32 	[%rd34], %r44;
	ld.global.u32 	%r45, [%rd36+4];
	ld.global.u32 	%r46, [%rd35+4];
	add.s32 	%r47, %r46, %r45;
	st.global.u32 	[%rd34+4], %r47;
	ld.global.u32 	%r48, [%rd36+8];
	ld.global.u32 	%r49, [%rd35+8];
	add.s32 	%r50, %r49, %r48;
	st.global.u32 	[%rd34+8], %r50;
	ld.global.u32 	%r51, [%rd36+12];
	ld.global.u32 	%r52, [%rd35+12];
	add.s32 	%r53, %r52, %r51;
	st.global.u32 	[%rd34+12], %r53;
	ld.global.u32 	%r54, [%rd36+16];
	ld.global.u32 	%r55, [%rd35+16];
	add.s32 	%r56, %r55, %r54;
	st.global.u32 	[%rd34+16], %r56;
	ld.global.u32 	%r57, [%rd36+20];
	ld.global.u32 	%r58, [%rd35+20];
	add.s32 	%r59, %r58, %r57;
	st.global.u32 	[%rd34+20], %r59;
	ld.global.u32 	%r60, [%rd36+24];
	ld.global.u32 	%r61, [%rd35+24];
	add.s32 	%r62, %r61, %r60;
	st.global.u32 	[%rd34+24], %r62;
	ld.global.u32 	%r63, [%rd36+28];
	ld.global.u32 	%r64, [%rd35+28];
	add.s32 	%r65, %r64, %r63;
	st.global.u32 	[%rd34+28], %r65;
	add.s32 	%r105, %r105, 16;
	add.s64 	%rd36, %rd36, 64;
	add.s64 	%rd35, %rd35, 64;
	add.s64 	%rd34, %rd34, 64;
	setp.ne.s32 	%p3, %r105, 0;
	@%p3 bra 	$L__BB1_3;
$L__BB1_4:
	setp.eq.s32 	%p4, %r1, 0;
	@%p4 bra 	$L__BB1_13;
	and.b32  	%r7, %r16, 7;
	setp.lt.u32 	%p5, %r1, 8;
	@%p5 bra 	$L__BB1_7;
	mul.wide.u32 	%rd25, %r107, 4;
	add.s64 	%rd26, %rd3, %rd25;
	ld.global.u32 	%r66, [%rd26];
	add.s64 	%rd27, %rd2, %rd25;
	ld.global.u32 	%r67, [%rd27];
	add.s32 	%r68, %r67, %r66;
	add.s64 	%rd28, %rd1, %rd25;
	st.global.u32 	[%rd28], %r68;
	ld.global.u32 	%r69, [%rd26+4];
	ld.global.u32 	%r70, [%rd27+4];
	add.s32 	%r71, %r70, %r69;
	st.global.u32 	[%rd28+4], %r71;
	ld.global.u32 	%r72, [%rd26+8];
	ld.global.u32 	%r73, [%rd27+8];
	add.s32 	%r74, %r73, %r72;
	st.global.u32 	[%rd28+8], %r74;
	ld.global.u32 	%r75, [%rd26+12];
	ld.global.u32 	%r76, [%rd27+12];
	add.s32 	%r77, %r76, %r75;
	st.global.u32 	[%rd28+12], %r77;
	ld.global.u32 	%r78, [%rd26+16];
	ld.global.u32 	%r79, [%rd27+16];
	add.s32 	%r80, %r79, %r78;
	st.global.u32 	[%rd28+16], %r80;
	ld.global.u32 	%r81, [%rd26+20];
	ld.global.u32 	%r82, [%rd27+20];
	add.s32 	%r83, %r82, %r81;
	st.global.u32 	[%rd28+20], %r83;
	ld.global.u32 	%r84, [%rd26+24];
	ld.global.u32 	%r85, [%rd27+24];
	add.s32 	%r86, %r85, %r84;
	st.global.u32 	[%rd28+24], %r86;
	ld.global.u32 	%r87, [%rd26+28];
	ld.global.u32 	%r88, [%rd27+28];
	add.s32 	%r89, %r88, %r87;
	st.global.u32 	[%rd28+28], %r89;
	add.s32 	%r107, %r107, 8;
$L__BB1_7:
	setp.eq.s32 	%p6, %r7, 0;
	@%p6 bra 	$L__BB1_13;
	and.b32  	%r10, %r16, 3;
	setp.lt.u32 	%p7, %r7, 4;
	@%p7 bra 	$L__BB1_10;
	mul.wide.u32 	%rd29, %r107, 4;
	add.s64 	%rd30, %rd3, %rd29;
	ld.global.u32 	%r90, [%rd30];
	add.s64 	%rd31, %rd2, %rd29;
	ld.global.u32 	%r91, [%rd31];
	add.s32 	%r92, %r91, %r90;
	add.s64 	%rd32, %rd1, %rd29;
	st.global.u32 	[%rd32], %r92;
	ld.global.u32 	%r93, [%rd30+4];
	ld.global.u32 	%r94, [%rd31+4];
	add.s32 	%r95, %r94, %r93;
	st.global.u32 	[%rd32+4], %r95;
	ld.global.u32 	%r96, [%rd30+8];
	ld.global.u32 	%r97, [%rd31+8];
	add.s32 	%r98, %r97, %r96;
	st.global.u32 	[%rd32+8], %r98;
	ld.global.u32 	%r99, [%rd30+12];
	ld.global.u32 	%r100, [%rd31+12];
	add.s32 	%r101, %r100, %r99;
	st.global.u32 	[%rd32+12], %r101;
	add.s32 	%r107, %r107, 4;
$L__BB1_10:
	setp.eq.s32 	%p8, %r10, 0;
	@%p8 bra 	$L__BB1_13;
	mul.wide.u32 	%rd33, %r107, 4;
	add.s64 	%rd39, %rd1, %rd33;
	add.s64 	%rd38, %rd2, %rd33;
	add.s64 	%rd37, %rd3, %rd33;
	neg.s32 	%r109, %r10;
$L__BB1_12:
	.pragma "nounroll";
	ld.global.u32 	%r102, [%rd37];
	ld.global.u32 	%r103, [%rd38];
	add.s32 	%r104, %r103, %r102;
	st.global.u32 	[%rd39], %r104;
	add.s64 	%rd39, %rd39, 4;
	add.s64 	%rd38, %rd38, 4;
	add.s64 	%rd37, %rd37, 4;
	add.s32 	%r109, %r109, 1;
	setp.ne.s32 	%p9, %r109, 0;
	@%p9 bra 	$L__BB1_12;
$L__BB1_13:
	ret;

}


// ===== COMPILED SASS (sm_100) =====

	.target	sm_100

	.elftype	@"ET_EXEC"


//--------------------- .note.nv.tkinfo           --------------------------
	.section	.note.nv.tkinfo,"",@"SHT_NOTE"
	.sectionflags	@"SHF_NOTE_NV_TKINFO"
	.tkinfo
        /*0018*/ 	.word	0x00000002
        /*0030*/ 	.string	""
        /*0030*/ 	.string	"ptxas"
        /*0030*/ 	.string	"Cuda compilation tools, release 13.0, V13.0.88"
        /*0030*/ 	.string	"Build cuda_13.0.r13.0/compiler.36424714_0"
        /*0030*/ 	.string	"-arch sm_100 -m 64 "



//--------------------- .note.nv.cuinfo           --------------------------
	.section	.note.nv.cuinfo,"",@"SHT_NOTE"
	.sectionflags	@"SHF_NOTE_NV_CUINFO"
        /*0018*/ 	.short	0x0002
        /*001a*/ 	.short	0x0064
        /*001c*/ 	.short	0x0082
	.zero		2


//--------------------- .nv.info                  --------------------------
	.section	.nv.info,"",@"SHT_CUDA_INFO"
	.align	4


	//----- nvinfo : EIATTR_REGCOUNT
	.align		4
        /*0000*/ 	.byte	0x04, 0x2f
        /*0002*/ 	.short	(.L_10 - .L_9)
	.align		4
.L_9:
        /*0004*/ 	.word	index@(_Z12random_arrayiPi)
        /*0008*/ 	.word	0x0000001f


	//----- nvinfo : EIATTR_FRAME_SIZE
	.align		4
.L_10:
        /*000c*/ 	.byte	0x04, 0x11
        /*000e*/ 	.short	(.L_12 - .L_11)
	.align		4
.L_11:
        /*0010*/ 	.word	index@(_Z12random_arrayiPi)
        /*0014*/ 	.word	0x00000030


	//----- nvinfo : EIATTR_REGCOUNT
	.align		4
.L_12:
        /*0018*/ 	.byte	0x04, 0x2f
        /*001a*/ 	.short	(.L_14 - .L_13)
	.align		4
.L_13:
        /*001c*/ 	.word	index@(_Z10sum_arraysiPiS_S_)
        /*0020*/ 	.word	0x00000014


	//----- nvinfo : EIATTR_FRAME_SIZE
	.align		4
.L_14:
        /*0024*/ 	.byte	0x04, 0x11
        /*0026*/ 	.short	(.L_16 - .L_15)
	.align		4
.L_15:
        /*0028*/ 	.word	index@(_Z10sum_arraysiPiS_S_)
        /*002c*/ 	.word	0x00000000


	//----- nvinfo : EIATTR_MIN_STACK_SIZE
	.align		4
.L_16:
        /*0030*/ 	.byte	0x04, 0x12
        /*0032*/ 	.short	(.L_18 - .L_17)
	.align		4
.L_17:
        /*0034*/ 	.word	index@(_Z10sum_arraysiPiS_S_)
        /*0038*/ 	.word	0x00000000


	//----- nvinfo : EIATTR_MIN_STACK_SIZE
	.align		4
.L_18:
        /*003c*/ 	.byte	0x04, 0x12
        /*003e*/ 	.short	(.L_20 - .L_19)
	.align		4
.L_19:
        /*0040*/ 	.word	index@(_Z12random_arrayiPi)
        /*0044*/ 	.word	0x00000030
.L_20:


//--------------------- .nv.compat                --------------------------
	.section	.nv.compat,"",@"SHT_CUDA_COMPAT_INFO"
	.align	4
        /*0000*/ 	.byte	0x02, 0x09, 0x00, 0x00, 0x02, 0x02, 0x01, 0x00, 0x02, 0x05, 0x05, 0x00, 0x03, 0x07, 0x01, 0x01
        /*0010*/ 	.byte	0x02, 0x03, 0x00, 0x00, 0x02, 0x06, 0x01, 0x00, 0x04, 0x0b, 0x08, 0x00, 0x09, 0x00, 0x00, 0x00
        /*0020*/ 	.byte	0x00, 0x00, 0x00, 0x00


//--------------------- .nv.info._Z10sum_arraysiPiS_S_ --------------------------
	.section	.nv.info._Z10sum_arraysiPiS_S_,"",@"SHT_CUDA_INFO"
	.sectionflags	@""
	.align	4


	//----- nvinfo : EIATTR_CUDA_API_VERSION
	.align		4
        /*0000*/ 	.byte	0x04, 0x37
        /*0002*/ 	.short	(.L_22 - .L_21)
.L_21:
        /*0004*/ 	.word	0x00000082


	//----- nvinfo : EIATTR_KPARAM_INFO
	.align		4
.L_22:
        /*0008*/ 	.byte	0x04, 0x17
        /*000a*/ 	.short	(.L_24 - .L_23)
.L_23:
        /*000c*/ 	.word	0x00000000
        /*0010*/ 	.short	0x0003
        /*0012*/ 	.short	0x0018
        /*0014*/ 	.byte	0x00, 0xf5, 0x21, 0x00


	//----- nvinfo : EIATTR_KPARAM_INFO
	.align		4
.L_24:
        /*0018*/ 	.byte	0x04, 0x17
        /*001a*/ 	.short	(.L_26 - .L_25)
.L_25:
        /*001c*/ 	.word	0x00000000
        /*0020*/ 	.short	0x0002
        /*0022*/ 	.short	0x0010
        /*0024*/ 	.byte	0x00, 0xf5, 0x21, 0x00


	//----- nvinfo : EIATTR_KPARAM_INFO
	.align		4
.L_26:
        /*0028*/ 	.byte	0x04, 0x17
        /*002a*/ 	.short	(.L_28 - .L_27)
.L_27:
        /*002c*/ 	.word	0x00000000
        /*0030*/ 	.short	0x0001
        /*0032*/ 	.short	0x0008
        /*0034*/ 	.byte	0x00, 0xf5, 0x21, 0x00


	//----- nvinfo : EIATTR_KPARAM_INFO
	.align		4
.L_28:
        /*0038*/ 	.byte	0x04, 0x17
        /*003a*/ 	.short	(.L_30 - .L_29)
.L_29:
        /*003c*/ 	.word	0x00000000
        /*0040*/ 	.short	0x0000
        /*0042*/ 	.short	0x0000
        /*0044*/ 	.byte	0x00, 0xf0, 0x11, 0x00


	//----- nvinfo : EIATTR_SPARSE_MMA_MASK
	.align		4
.L_30:
        /*0048*/ 	.byte	0x03, 0x50
        /*004a*/ 	.short	0x0000


	//----- nvinfo : EIATTR_MAXREG_COUNT
	.align		4
        /*004c*/ 	.byte	0x03, 0x1b
        /*004e*/ 	.short	0x00ff


	//----- nvinfo : EIATTR_MERCURY_ISA_VERSION
	.align		4
        /*0050*/ 	.byte	0x03, 0x5f
        /*0052*/ 	.short	0x0101


	//----- nvinfo : EIATTR_VRC_CTA_INIT_COUNT
	.align		4
        /*0054*/ 	.byte	0x02, 0x4a
	.zero		1
	.zero		1


	//----- nvinfo : EIATTR_EXIT_INSTR_OFFSETS
	.align		4
        /*0058*/ 	.byte	0x04, 0x1c
        /*005a*/ 	.short	(.L_32 - .L_31)


	//   ....[0]....
.L_31:
        /*005c*/ 	.word	0x00000030


	//   ....[1]....
        /*0060*/ 	.word	0x00000680


	//   ....[2]....
        /*0064*/ 	.word	0x00000940


	//   ....[3]....
        /*0068*/ 	.word	0x00000b00


	//   ....[4]....
        /*006c*/ 	.word	0x00000ce0


	//----- nvinfo : EIATTR_CBANK_PARAM_SIZE
	.align		4
.L_32:
        /*0070*/ 	.byte	0x03, 0x19
        /*0072*/ 	.short	0x0020


	//----- nvinfo : EIATTR_PARAM_CBANK
	.align		4
        /*0074*/ 	.byte	0x04, 0x0a
        /*0076*/ 	.short	(.L_34 - .L_33)
	.align		4
.L_33:
        /*0078*/ 	.word	index@(.nv.constant0._Z10sum_arraysiPiS_S_)
        /*007c*/ 	.short	0x0380
        /*007e*/ 	.short	0x0020


	//----- nvinfo : EIATTR_SW_WAR
	.align		4
.L_34:
        /*0080*/ 	.byte	0x04, 0x36
        /*0082*/ 	.short	(.L_36 - .L_35)
.L_35:
        /*0084*/ 	.word	0x00000008
.L_36:


//--------------------- .nv.info._Z12random_arrayiPi --------------------------
	.section	.nv.info._Z12random_arrayiPi,"",@"SHT_CUDA_INFO"
	.sectionflags	@""
	.align	4


	//----- nvinfo : EIATTR_CUDA_API_VERSION
	.align		4
        /*0000*/ 	.byte	0x04, 0x37
        /*0002*/ 	.short	(.L_38 - .L_37)
.L_37:
        /*0004*/ 	.word	0x00000082


	//----- nvinfo : EIATTR_KPARAM_INFO
	.align		4
.L_38:
        /*0008*/ 	.byte	0x04, 0x17
        /*000a*/ 	.short	(.L_40 - .L_39)
.L_39:
        /*000c*/ 	.word	0x00000000
        /*0010*/ 	.short	0x0001
        /*0012*/ 	.short	0x0008
        /*0014*/ 	.byte	0x00, 0xf5, 0x21, 0x00


	//----- nvinfo : EIATTR_KPARAM_INFO
	.align		4
.L_40:
        /*0018*/ 	.byte	0x04, 0x17
        /*001a*/ 	.short	(.L_42 - .L_41)
.L_41:
        /*001c*/ 	.word	0x00000000
        /*0020*/ 	.short	0x0000
        /*0022*/ 	.short	0x0000
        /*0024*/ 	.byte	0x00, 0xf0, 0x11, 0x00


	//----- nvinfo : EIATTR_SPARSE_MMA_MASK
	.align		4
.L_42:
        /*0028*/ 	.byte	0x03, 0x50
        /*002a*/ 	.short	0x0000


	//----- nvinfo : EIATTR_MAXREG_COUNT
	.align		4
        /*002c*/ 	.byte	0x03, 0x1b
        /*002e*/ 	.short	0x00ff


	//----- nvinfo : EIATTR_MERCURY_ISA_VERSION
	.align		4
        /*0030*/ 	.byte	0x03, 0x5f
        /*0032*/ 	.short	0x0101


	//----- nvinfo : EIATTR_VRC_CTA_INIT_COUNT
	.align		4
        /*0034*/ 	.byte	0x02, 0x4a
	.zero		1
	.zero		1


	//----- nvinfo : EIATTR_EXIT_INSTR_OFFSETS
	.align		4
        /*0038*/ 	.byte	0x04, 0x1c
        /*003a*/ 	.short	(.L_44 - .L_43)


	//   ....[0]....
.L_43:
        /*003c*/ 	.word	0x000026b0


	//   ....[1]....
        /*0040*/ 	.word	0x00002870


	//----- nvinfo : EIATTR_CRS_STACK_SIZE
	.align		4
.L_44:
        /*0044*/ 	.byte	0x04, 0x1e
        /*0046*/ 	.short	(.L_46 - .L_45)
.L_45:
        /*0048*/ 	.word	0x00000000


	//----- nvinfo : EIATTR_CBANK_PARAM_SIZE
	.align		4
.L_46:
        /*004c*/ 	.byte	0x03, 0x19
        /*004e*/ 	.short	0x0010


	//----- nvinfo : EIATTR_PARAM_CBANK
	.align		4
        /*0050*/ 	.byte	0x04, 0x0a
        /*0052*/ 	.short	(.L_48 - .L_47)
	.align		4
.L_47:
        /*0054*/ 	.word	index@(.nv.constant0._Z12random_arrayiPi)
        /*0058*/ 	.short	0x0380
        /*005a*/ 	.short	0x0010


	//----- nvinfo : EIATTR_SW_WAR
	.align		4
.L_48:
        /*005c*/ 	.byte	0x04, 0x36
        /*005e*/ 	.short	(.L_50 - .L_49)
.L_49:
        /*0060*/ 	.word	0x00000008
.L_50:


//--------------------- .nv.callgraph             --------------------------
	.section	.nv.callgraph,"",@"SHT_CUDA_CALLGRAPH"
	.align	4
	.sectionentsize	8
	.align		4
        /*0000*/ 	.word	0x00000000
	.align		4
        /*0004*/ 	.word	0xffffffff
	.align		4
        /*0008*/ 	.word	0x00000000
	.align		4
        /*000c*/ 	.word	0xfffffffe
	.align		4
        /*0010*/ 	.word	0x00000000
	.align		4
        /*0014*/ 	.word	0xfffffffd
	.align		4
        /*0018*/ 	.word	0x00000000
	.align		4
        /*001c*/ 	.word	0xfffffffc


//--------------------- .nv.constant4             --------------------------
	.section	.nv.constant4,"a",@progbits
	.align	8
	.align		8
.nv.constant4:
        /*0000*/ 	.dword	precalc_xorwow_matrix
	.align		8
        /*0008*/ 	.dword	precalc_xorwow_offset_matrix
	.align		8
        /*0010*/ 	.dword	mrg32k3aM1
	.align		8
        /*0018*/ 	.dword	mrg32k3aM2
	.align		8
        /*0020*/ 	.dword	mrg32k3aM1SubSeq
	.align		8
        /*0028*/ 	.dword	mrg32k3aM2SubSeq
	.align		8
        /*0030*/ 	.dword	mrg32k3aM1Seq
	.align		8
        /*0038*/ 	.dword	mrg32k3aM2Seq


//--------------------- .nv.constant3             --------------------------
	.section	.nv.constant3,"a",@progbits
	.align	8
.nv.constant3:
	.type		__cr_lgamma_table,@object
	.size		__cr_lgamma_table,(.L_8 - __cr_lgamma_table)
__cr_lgamma_table:
        /*0000*/ 	.byte	0x00, 0x00, 0x00, 0x00, 0x00, 0x00, 0x00, 0x00, 0x00, 0x00, 0x00, 0x00, 0x00, 0x00, 0x00, 0x00
        /*0010*/ 	.byte	0xef, 0x39, 0xfa, 0xfe, 0x42, 0x2e, 0xe6, 0x3f, 0x02, 0x20, 0x2a, 0xfa, 0x0b, 0xab, 0xfc, 0x3f
        /*0020*/ 	.byte	0xf9, 0x2c, 0x92, 0x7c, 0xa7, 0x6c, 0x09, 0x40, 0xc9, 0x79, 0x44, 0x3c, 0x64, 0x26, 0x13, 0x40
        /*0030*/ 	.byte	0xca, 0x01, 0xcf, 0x3a, 0x27, 0x51, 0x1a, 0x40, 0x30, 0xcc, 0x2d, 0xf3, 0xe1, 0x0c, 0x21, 0x40
        /*0040*/ 	.byte	0x0d, 0xb7, 0xfc, 0x82, 0x8e, 0x35, 0x25, 0x40
.L_8:


//--------------------- .text._Z10sum_arraysiPiS_S_ --------------------------
	.section	.text._Z10sum_arraysiPiS_S_,"ax",@progbits
	.align	128
        .global         _Z10sum_arraysiPiS_S_
        .type           _Z10sum_arraysiPiS_S_,@function
        .size           _Z10sum_arraysiPiS_S_,(.L_x_19 - _Z10sum_arraysiPiS_S_)
        .other          _Z10sum_arraysiPiS_S_,@"STO_CUDA_ENTRY STV_DEFAULT"
_Z10sum_arraysiPiS_S_:
.text._Z10sum_arraysiPiS_S_:
[----:B------:R-:W-:Y:S08]  /*0000*/  LDC R1, c[0x0][0x37c] ;  /* 0x0000df00ff017b82 */ /* 0x000ff00000000800 */
[----:B------:R-:W0:Y:S02]  /*0010*/  LDC R2, c[0x0][0x380] ;  /* 0x0000e000ff027b82 */ /* 0x000e240000000800 */
[----:B0-----:R-:W-:-:S13]  /*0020*/  ISETP.GE.AND P0, PT, R2, 0x1, PT ;  /* 0x000000010200780c */ /* 0x001fda0003f06270 */
[----:B------:R-:W-:Y:S05]  /*0030*/  @!P0 EXIT ;  /* 0x000000000000894d */ /* 0x000fea0003800000 */
[C---:B------:R-:W-:Y:S01]  /*0040*/  ISETP.GE.U32.AND P1, PT, R2.reuse, 0x10, PT ;  /* 0x000000100200780c */ /* 0x040fe20003f26070 */
[----:B------:R-:W0:Y:S01]  /*0050*/  LDCU.64 UR10, c[0x0][0x358] ;  /* 0x00006b00ff0a77ac */ /* 0x000e220008000a00 */
[----:B------:R-:W-:Y:S01]  /*0060*/  LOP3.LUT R12, R2, 0xf, RZ, 0xc0, !PT ;  /* 0x0000000f020c7812 */ /* 0x000fe200078ec0ff */
[----:B------:R-:W-:-:S03]  /*0070*/  IMAD.MOV.U32 R0, RZ, RZ, RZ ;  /* 0x000000ffff007224 */ /* 0x000fc600078e00ff */
[----:B------:R-:W-:-:S07]  /*0080*/  ISETP.NE.AND P0, PT, R12, RZ, PT ;  /* 0x000000ff0c00720c */ /* 0x000fce0003f05270 */
[----:B------:R-:W-:Y:S06]  /*0090*/  @!P1 BRA `(.L_x_0) ;  /* 0x0000000400789947 */ /* 0x000fec0003800000 */
[----:B------:R-:W1:Y:S01]  /*00a0*/  LDCU.64 UR8, c[0x0][0x388] ;  /* 0x00007100ff0877ac */ /* 0x000e620008000a00 */
[----:B------:R-:W-:Y:S01]  /*00b0*/  LOP3.LUT R0, R2, 0x7ffffff0, RZ, 0xc0, !PT ;  /* 0x7ffffff002007812 */ /* 0x000fe200078ec0ff */
[----:B------:R-:W2:Y:S04]  /*00c0*/  LDCU.128 UR12, c[0x0][0x390] ;  /* 0x00007200ff0c77ac */ /* 0x000ea80008000c00 */
[----:B------:R-:W-:Y:S01]  /*00d0*/  IMAD.MOV R3, RZ, RZ, -R0 ;  /* 0x000000ffff037224 */ /* 0x000fe200078e0a00 */
[----:B-1----:R-:W-:Y:S02]  /*00e0*/  UIADD3 UR8, UP0, UPT, UR8, 0x20, URZ ;  /* 0x0000002008087890 */ /* 0x002fe4000ff1e0ff */
[----:B--2---:R-:W-:Y:S02]  /*00f0*/  UIADD3 UR6, UP1, UPT, UR12, 0x20, URZ ;  /* 0x000000200c067890 */ /* 0x004fe4000ff3e0ff */
[----:B------:R-:W-:-:S02]  /*0100*/  UIADD3 UR4, UP2, UPT, UR14, 0x20, URZ ;  /* 0x000000200e047890 */ /* 0x000fc4000ff5e0ff */
[----:B------:R-:W-:Y:S01]  /*0110*/  MOV R16, UR8 ;  /* 0x0000000800107c02 */ /* 0x000fe20008000f00 */
[----:B------:R-:W-:Y:S02]  /*0120*/  UIADD3.X UR9, UPT, UPT, URZ, UR9, URZ, UP0, !UPT ;  /* 0x00000009ff097290 */ /* 0x000fe400087fe4ff */
[----:B------:R-:W-:Y:S01]  /*0130*/  UIADD3.X UR7, UPT, UPT, URZ, UR13, URZ, UP1, !UPT ;  /* 0x0000000dff077290 */ /* 0x000fe20008ffe4ff */
[----:B------:R-:W-:Y:S01]  /*0140*/  IMAD.U32 R11, RZ, RZ, UR6 ;  /* 0x00000006ff0b7e24 */ /* 0x000fe2000f8e00ff */
[----:B------:R-:W-:Y:S01]  /*0150*/  UIADD3.X UR5, UPT, UPT, URZ, UR15, URZ, UP2, !UPT ;  /* 0x0000000fff057290 */ /* 0x000fe200097fe4ff */
[----:B------:R-:W-:Y:S01]  /*0160*/  IMAD.U32 R10, RZ, RZ, UR4 ;  /* 0x00000004ff0a7e24 */ /* 0x000fe2000f8e00ff */
[----:B------:R-:W-:Y:S02]  /*0170*/  MOV R5, UR9 ;  /* 0x0000000900057c02 */ /* 0x000fe40008000f00 */
[----:B------:R-:W-:Y:S02]  /*0180*/  IMAD.U32 R14, RZ, RZ, UR7 ;  /* 0x00000007ff0e7e24 */ /* 0x000fe4000f8e00ff */
[----:B------:R-:W-:-:S07]  /*0190*/  IMAD.U32 R13, RZ, RZ, UR5 ;  /* 0x00000005ff0d7e24 */ /* 0x000fce000f8e00ff */
.L_x_1:
[----:B------:R-:W-:Y:S01]  /*01a0*/  MOV R4, R16 ;  /* 0x0000001000047202 */ /* 0x000fe20000000f00 */
[----:B------:R-:W-:Y:S02]  /*01b0*/  IMAD.MOV.U32 R6, RZ, RZ, R11 ;  /* 0x000000ffff067224 */ /* 0x000fe400078e000b */
[----:B------:R-:W-:Y:S02]  /*01c0*/  IMAD.MOV.U32 R7, RZ, RZ, R14 ;  /* 0x000000ffff077224 */ /* 0x000fe400078e000e */
[----:B0-2---:R-:W2:Y:S04]  /*01d0*/  LDG.E R8, desc[UR10][R4.64+-0x20] ;  /* 0xffffe00a04087981 */ /* 0x005ea8000c1e1900 */
[----:B------:R-:W2:Y:S02]  /*01e0*/  LDG.E R9, desc[UR10][R6.64+-0x20] ;  /* 0xffffe00a06097981 */ /* 0x000ea4000c1e1900 */
[----:B--2---:R-:W-:Y:S01]  /*01f0*/  IADD3 R11, PT, PT, R8, R9, RZ ;  /* 0x00000009080b7210 */ /* 0x004fe20007ffe0ff */
[----:B------:R-:W-:-:S02]  /*0200*/  IMAD.MOV.U32 R8, RZ, RZ, R10 ;  /* 0x000000ffff087224 */ /* 0x000fc400078e000a */
[----:B------:R-:W-:-:S05]  /*0210*/  IMAD.MOV.U32 R9, RZ, RZ, R13 ;  /* 0x000000ffff097224 */ /* 0x000fca00078e000d */
[----:B------:R0:W-:Y:S04]  /*0220*/  STG.E desc[UR10][R8.64+-0x20], R11 ;  /* 0xffffe00b08007986 */ /* 0x0001e8000c10190a */
[----:B------:R-:W2:Y:S04]  /*0230*/  LDG.E R10, desc[UR10][R4.64+-0x1c] ;  /* 0xffffe40a040a7981 */ /* 0x000ea8000c1e1900 */
[----:B------:R-:W2:Y:S02]  /*0240*/  LDG.E R13, desc[UR10][R6.64+-0x1c] ;  /* 0xffffe40a060d7981 */ /* 0x000ea4000c1e1900 */
[----:B--2---:R-:W-:-:S05]  /*0250*/  IADD3 R13, PT, PT, R10, R13, RZ ;  /* 0x0000000d0a0d7210 */ /* 0x004fca0007ffe0ff */
[----:B------:R1:W-:Y:S04]  /*0260*/  STG.E desc[UR10][R8.64+-0x1c], R13 ;  /* 0xffffe40d08007986 */ /* 0x0003e8000c10190a */
[----:B------:R-:W2:Y:S04]  /*0270*/  LDG.E R10, desc[UR10][R4.64+-0x18] ;  /* 0xffffe80a040a7981 */ /* 0x000ea8000c1e1900 */
[----:B------:R-:W2:Y:S02]  /*0280*/  LDG.E R15, desc[UR10][R6.64+-0x18] ;  /* 0xffffe80a060f7981 */ /* 0x000ea4000c1e1900 */
[----:B--2---:R-:W-:-:S05]  /*0290*/  IMAD.IADD R15, R10, 0x1, R15 ;  /* 0x000000010a0f7824 */ /* 0x004fca00078e020f */
[----:B------:R2:W-:Y:S04]  /*02a0*/  STG.E desc[UR10][R8.64+-0x18], R15 ;  /* 0xffffe80f08007986 */ /* 0x0005e8000c10190a */
[----:B------:R-:W3:Y:S04]  /*02b0*/  LDG.E R10, desc[UR10][R4.64+-0x14] ;  /* 0xffffec0a040a7981 */ /* 0x000ee8000c1e1900 */
[----:B------:R-:W3:Y:S02]  /*02c0*/  LDG.E R17, desc[UR10][R6.64+-0x14] ;  /* 0xffffec0a06117981 */ /* 0x000ee4000c1e1900 */
[----:B---3--:R-:W-:-:S05]  /*02d0*/  IMAD.IADD R17, R10, 0x1, R17 ;  /* 0x000000010a117824 */ /* 0x008fca00078e0211 */
[----:B------:R3:W-:Y:S04]  /*02e0*/  STG.E desc[UR10][R8.64+-0x14], R17 ;  /* 0xffffec1108007986 */ /* 0x0007e8000c10190a */
[----:B------:R-:W4:Y:S04]  /*02f0*/  LDG.E R10, desc[UR10][R4.64+-0x10] ;  /* 0xfffff00a040a7981 */ /* 0x000f28000c1e1900 */
[----:B0-----:R-:W4:Y:S02]  /*0300*/  LDG.E R11, desc[UR10][R6.64+-0x10] ;  /* 0xfffff00a060b7981 */ /* 0x001f24000c1e1900 */
[----:B----4-:R-:W-:-:S05]  /*0310*/  IADD3 R11, PT, PT, R10, R11, RZ ;  /* 0x0000000b0a0b7210 */ /* 0x010fca0007ffe0ff */
[----:B------:R0:W-:Y:S04]  /*0320*/  STG.E desc[UR10][R8.64+-0x10], R11 ;  /* 0xfffff00b08007986 */ /* 0x0001e8000c10190a */
[----:B------:R-:W4:Y:S04]  /*0330*/  LDG.E R10, desc[UR10][R4.64+-0xc] ;  /* 0xfffff40a040a7981 */ /* 0x000f28000c1e1900 */
[----:B-1----:R-:W4:Y:S02]  /*0340*/  LDG.E R13, desc[UR10][R6.64+-0xc] ;  /* 0xfffff40a060d7981 */ /* 0x002f24000c1e1900 */
[----:B----4-:R-:W-:-:S05]  /*0350*/  IMAD.IADD R13, R10, 0x1, R13 ;  /* 0x000000010a0d7824 */ /* 0x010fca00078e020d */
[----:B------:R1:W-:Y:S04]  /*0360*/  STG.E desc[UR10][R8.64+-0xc], R13 ;  /* 0xfffff40d08007986 */ /* 0x0003e8000c10190a */
[----:B------:R-:W4:Y:S04]  /*0370*/  LDG.E R10, desc[UR10][R4.64+-0x8] ;  /* 0xfffff80a040a7981 */ /* 0x000f28000c1e1900 */
[----:B--2---:R-:W4:Y:S02]  /*0380*/  LDG.E R15, desc[UR10][R6.64+-0x8] ;  /* 0xfffff80a060f7981 */ /* 0x004f24000c1e1900 */
[----:B----4-:R-:W-:-:S05]  /*0390*/  IMAD.IADD R15, R10, 0x1, R15 ;  /* 0x000000010a0f7824 */ /* 0x010fca00078e020f */
[----:B------:R2:W-:Y:S04]  /*03a0*/  STG.E desc[UR10][R8.64+-0x8], R15 ;  /* 0xfffff80f08007986 */ /* 0x0005e8000c10190a */
[----:B------:R-:W4:Y:S04]  /*03b0*/  LDG.E R10, desc[UR10][R4.64+-0x4] ;  /* 0xfffffc0a040a7981 */ /* 0x000f28000c1e1900 */
[----:B---3--:R-:W4:Y:S02]  /*03c0*/  LDG.E R17, desc[UR10][R6.64+-0x4] ;  /* 0xfffffc0a06117981 */ /* 0x008f24000c1e1900 */
[----:B----4-:R-:W-:-:S05]  /*03d0*/  IADD3 R17, PT, PT, R10, R17, RZ ;  /* 0x000000110a117210 */ /* 0x010fca0007ffe0ff */
[----:B------:R3:W-:Y:S04]  /*03e0*/  STG.E desc[UR10][R8.64+-0x4], R17 ;  /* 0xfffffc1108007986 */ /* 0x0007e8000c10190a */
[----:B------:R-:W4:Y:S04]  /*03f0*/  LDG.E R10, desc[UR10][R4.64] ;  /* 0x0000000a040a7981 */ /* 0x000f28000c1e1900 */
[----:B0-----:R-:W4:Y:S02]  /*0400*/  LDG.E R11, desc[UR10][R6.64] ;  /* 0x0000000a060b7981 */ /* 0x001f24000c1e1900 */
[----:B----4-:R-:W-:-:S05]  /*0410*/  IMAD.IADD R11, R10, 0x1, R11 ;  /* 0x000000010a0b7824 */ /* 0x010fca00078e020b */
[----:B------:R0:W-:Y:S04]  /*0420*/  STG.E desc[UR10][R8.64], R11 ;  /* 0x0000000b08007986 */ /* 0x0001e8000c10190a */
[----:B------:R-:W4:Y:S04]  /*0430*/  LDG.E R10, desc[UR10][R4.64+0x4] ;  /* 0x0000040a040a7981 */ /* 0x000f28000c1e1900 */
[----:B-1----:R-:W4:Y:S02]  /*0440*/  LDG.E R13, desc[UR10][R6.64+0x4] ;  /* 0x0000040a060d7981 */ /* 0x002f24000c1e1900 */
[----:B----4-:R-:W-:-:S05]  /*0450*/  IMAD.IADD R13, R10, 0x1, R13 ;  /* 0x000000010a0d7824 */ /* 0x010fca00078e020d */
[----:B------:R1:W-:Y:S04]  /*0460*/  STG.E desc[UR10][R8.64+0x4], R13 ;  /* 0x0000040d08007986 */ /* 0x0003e8000c10190a */
[----:B------:R-:W4:Y:S04]  /*0470*/  LDG.E R10, desc[UR10][R4.64+0x8] ;  /* 0x0000080a040a7981 */ /* 0x000f28000c1e1900 */
[----:B--2---:R-:W4:Y:S02]  /*0480*/  LDG.E R15, desc[UR10][R6.64+0x8] ;  /* 0x0000080a060f7981 */ /* 0x004f24000c1e1900 */
[----:B----4-:R-:W-:-:S05]  /*0490*/  IADD3 R15, PT, PT, R10, R15, RZ ;  /* 0x0000000f0a0f7210 */ /* 0x010fca0007ffe0ff */
[----:B------:R2:W-:Y:S04]  /*04a0*/  STG.E desc[UR10][R8.64+0x8], R15 ;  /* 0x0000080f08007986 */ /* 0x0005e8000c10190a */
[----:B------:R-:W4:Y:S04]  /*04b0*/  LDG.E R10, desc[UR10][R4.64+0xc] ;  /* 0x00000c0a040a7981 */ /* 0x000f28000c1e1900 */
[----:B---3--:R-:W4:Y:S02]  /*04c0*/  LDG.E R17, desc[UR10][R6.64+0xc] ;  /* 0x00000c0a06117981 */ /* 0x008f24000c1e1900 */
[----:B----4-:R-:W-:-:S05]  /*04d0*/  IMAD.IADD R17, R10, 0x1, R17 ;  /* 0x000000010a117824 */ /* 0x010fca00078e0211 */
        /* <DEDUP_REMOVED lines=10> */
[----:B--2---:R-:W4:Y:S01]  /*0580*/  LDG.E R15, desc[UR10][R6.64+0x18] ;  /* 0x0000180a060f7981 */ /* 0x004f22000c1e1900 */
[----:B------:R-:W-:Y:S02]  /*0590*/  IADD3 R3, PT, PT, R3, 0x10, RZ ;  /* 0x0000001003037810 */ /* 0x000fe40007ffe0ff */
[----:B----4-:R-:W-:-:S05]  /*05a0*/  IADD3 R15, PT, PT, R10, R15, RZ ;  /* 0x0000000f0a0f7210 */ /* 0x010fca0007ffe0ff */
[----:B------:R2:W-:Y:S04]  /*05b0*/  STG.E desc[UR10][R8.64+0x18], R15 ;  /* 0x0000180f08007986 */ /* 0x0005e8000c10190a */
[----:B------:R4:W5:Y:S04]  /*05c0*/  LDG.E R10, desc[UR10][R4.64+0x1c] ;  /* 0x00001c0a040a7981 */ /* 0x000968000c1e1900 */
[----:B---3--:R-:W5:Y:S01]  /*05d0*/  LDG.E R17, desc[UR10][R6.64+0x1c] ;  /* 0x00001c0a06117981 */ /* 0x008f62000c1e1900 */
[----:B------:R-:W-:Y:S02]  /*05e0*/  ISETP.NE.AND P1, PT, R3, RZ, PT ;  /* 0x000000ff0300720c */ /* 0x000fe40003f25270 */
[----:B------:R-:W-:-:S02]  /*05f0*/  IADD3 R16, P2, PT, R4, 0x40, RZ ;  /* 0x0000004004107810 */ /* 0x000fc40007f5e0ff */
[----:B0-----:R-:W-:-:S03]  /*0600*/  IADD3 R11, P3, PT, R6, 0x40, RZ ;  /* 0x00000040060b7810 */ /* 0x001fc60007f7e0ff */
[----:B----4-:R-:W-:Y:S01]  /*0610*/  IMAD.X R5, RZ, RZ, R5, P2 ;  /* 0x000000ffff057224 */ /* 0x010fe200010e0605 */
[----:B------:R-:W-:Y:S01]  /*0620*/  IADD3.X R14, PT, PT, RZ, R7, RZ, P3, !PT ;  /* 0x00000007ff0e7210 */ /* 0x000fe20001ffe4ff */
[----:B-----5:R-:W-:Y:S01]  /*0630*/  IMAD.IADD R17, R10, 0x1, R17 ;  /* 0x000000010a117824 */ /* 0x020fe200078e0211 */
[----:B------:R-:W-:-:S04]  /*0640*/  IADD3 R10, P4, PT, R8, 0x40, RZ ;  /* 0x00000040080a7810 */ /* 0x000fc80007f9e0ff */
[----:B------:R2:W-:Y:S01]  /*0650*/  STG.E desc[UR10][R8.64+0x1c], R17 ;  /* 0x00001c1108007986 */ /* 0x0005e2000c10190a */
[----:B-1----:R-:W-:Y:S01]  /*0660*/  IMAD.X R13, RZ, RZ, R9, P4 ;  /* 0x000000ffff0d7224 */ /* 0x002fe200020e0609 */
[----:B------:R-:W-:Y:S07]  /*0670*/  @P1 BRA `(.L_x_1) ;  /* 0xfffffff800c81947 */ /* 0x000fee000383ffff */
.L_x_0:
[----:B0-----:R-:W-:Y:S05]  /*0680*/  @!P0 EXIT ;  /* 0x000000000000894d */ /* 0x001fea0003800000 */
[----:B------:R-:W-:Y:S02]  /*0690*/  ISETP.GE.U32.AND P0, PT, R12, 0x8, PT ;  /* 0x000000080c00780c */ /* 0x000fe40003f06070 */
[----:B------:R-:W-:-:S04]  /*06a0*/  LOP3.LUT R14, R2, 0x7, RZ, 0xc0, !PT ;  /* 0x00000007020e7812 */ /* 0x000fc800078ec0ff */
[----:B------:R-:W-:-:S07]  /*06b0*/  ISETP.NE.AND P1, PT, R14, RZ, PT ;  /* 0x000000ff0e00720c */ /* 0x000fce0003f25270 */
[----:B------:R-:W-:Y:S06]  /*06c0*/  @!P0 BRA `(.L_x_2) ;  /* 0x00000000009c8947 */ /* 0x000fec0003800000 */
[----:B------:R-:W0:Y:S08]  /*06d0*/  LDC.64 R4, c[0x0][0x388] ;  /* 0x0000e200ff047b82 */ /* 0x000e300000000a00 */
[----:B------:R-:W1:Y:S08]  /*06e0*/  LDC.64 R6, c[0x0][0x390] ;  /* 0x0000e400ff067b82 */ /* 0x000e700000000a00 */
[----:B--2---:R-:W2:Y:S01]  /*06f0*/  LDC.64 R8, c[0x0][0x398] ;  /* 0x0000e600ff087b82 */ /* 0x004ea20000000a00 */
[----:B0-----:R-:W-:-:S05]  /*0700*/  IMAD.WIDE.U32 R4, R0, 0x4, R4 ;  /* 0x0000000400047825 */ /* 0x001fca00078e0004 */
[----:B------:R-:W3:Y:S01]  /*0710*/  LDG.E R3, desc[UR10][R4.64] ;  /* 0x0000000a04037981 */ /* 0x000ee2000c1e1900 */
[----:B-1----:R-:W-:-:S05]  /*0720*/  IMAD.WIDE.U32 R6, R0, 0x4, R6 ;  /* 0x0000000400067825 */ /* 0x002fca00078e0006 */
[----:B------:R-:W3:Y:S01]  /*0730*/  LDG.E R10, desc[UR10][R6.64] ;  /* 0x0000000a060a7981 */ /* 0x000ee2000c1e1900 */
[----:B--2---:R-:W-:Y:S01]  /*0740*/  IMAD.WIDE.U32 R8, R0, 0x4, R8 ;  /* 0x0000000400087825 */ /* 0x004fe200078e0008 */
[----:B---3--:R-:W-:-:S05]  /*0750*/  IADD3 R3, PT, PT, R3, R10, RZ ;  /* 0x0000000a03037210 */ /* 0x008fca0007ffe0ff */
[----:B------:R0:W-:Y:S04]  /*0760*/  STG.E desc[UR10][R8.64], R3 ;  /* 0x0000000308007986 */ /* 0x0001e8000c10190a */
[----:B------:R-:W2:Y:S04]  /*0770*/  LDG.E R10, desc[UR10][R4.64+0x4] ;  /* 0x0000040a040a7981 */ /* 0x000ea8000c1e1900 */
[----:B------:R-:W2:Y:S02]  /*0780*/  LDG.E R11, desc[UR10][R6.64+0x4] ;  /* 0x0000040a060b7981 */ /* 0x000ea4000c1e1900 */
[----:B--2---:R-:W-:-:S05]  /*0790*/  IMAD.IADD R11, R10, 0x1, R11 ;  /* 0x000000010a0b7824 */ /* 0x004fca00078e020b */
[----:B------:R1:W-:Y:S04]  /*07a0*/  STG.E desc[UR10][R8.64+0x4], R11 ;  /* 0x0000040b08007986 */ /* 0x0003e8000c10190a */
[----:B------:R-:W2:Y:S04]  /*07b0*/  LDG.E R10, desc[UR10][R4.64+0x8] ;  /* 0x0000080a040a7981 */ /* 0x000ea8000c1e1900 */
[----:B------:R-:W2:Y:S02]  /*07c0*/  LDG.E R13, desc[UR10][R6.64+0x8] ;  /* 0x0000080a060d7981 */ /* 0x000ea4000c1e1900 */
[----:B--2---:R-:W-:-:S05]  /*07d0*/  IADD3 R13, PT, PT, R10, R13, RZ ;  /* 0x0000000d0a0d7210 */ /* 0x004fca0007ffe0ff */
[----:B------:R2:W-:Y:S04]  /*07e0*/  STG.E desc[UR10][R8.64+0x8], R13 ;  /* 0x0000080d08007986 */ /* 0x0005e8000c10190a */
[----:B------:R-:W3:Y:S04]  /*07f0*/  LDG.E R10, desc[UR10][R4.64+0xc] ;  /* 0x00000c0a040a7981 */ /* 0x000ee8000c1e1900 */
[----:B------:R-:W3:Y:S02]  /*0800*/  LDG.E R15, desc[UR10][R6.64+0xc] ;  /* 0x00000c0a060f7981 */ /* 0x000ee4000c1e1900 */
[----:B---3--:R-:W-:-:S05]  /*0810*/  IMAD.IADD R15, R10, 0x1, R15 ;  /* 0x000000010a0f7824 */ /* 0x008fca00078e020f */
[----:B------:R3:W-:Y:S04]  /*0820*/  STG.E desc[UR10][R8.64+0xc], R15 ;  /* 0x00000c0f08007986 */ /* 0x0007e8000c10190a */
[----:B0-----:R-:W4:Y:S04]  /*0830*/  LDG.E R3, desc[UR10][R4.64+0x10] ;  /* 0x0000100a04037981 */ /* 0x001f28000c1e1900 */
[----:B------:R-:W4:Y:S02]  /*0840*/  LDG.E R10, desc[UR10][R6.64+0x10] ;  /* 0x0000100a060a7981 */ /* 0x000f24000c1e1900 */
        /* <DEDUP_REMOVED lines=10> */
[----:B------:R-:W2:Y:S04]  /*08f0*/  LDG.E R10, desc[UR10][R4.64+0x1c] ;  /* 0x00001c0a040a7981 */ /* 0x000ea8000c1e1900 */
[----:B---3--:R-:W2:Y:S01]  /*0900*/  LDG.E R15, desc[UR10][R6.64+0x1c] ;  /* 0x00001c0a060f7981 */ /* 0x008ea2000c1e1900 */
[----:B------:R-:W-:Y:S01]  /*0910*/  IADD3 R0, PT, PT, R0, 0x8, RZ ;  /* 0x0000000800007810 */ /* 0x000fe20007ffe0ff */
[----:B--2---:R-:W-:-:S05]  /*0920*/  IMAD.IADD R15, R10, 0x1, R15 ;  /* 0x000000010a0f7824 */ /* 0x004fca00078e020f */
[----:B------:R0:W-:Y:S02]  /*0930*/  STG.E desc[UR10][R8.64+0x1c], R15 ;  /* 0x00001c0f08007986 */ /* 0x0001e4000c10190a */
.L_x_2:
[----:B------:R-:W-:Y:S05]  /*0940*/  @!P1 EXIT ;  /* 0x000000000000994d */ /* 0x000fea0003800000 */
[----:B------:R-:W-:Y:S02]  /*0950*/  ISETP.GE.U32.AND P0, PT, R14, 0x4, PT ;  /* 0x000000040e00780c */ /* 0x000fe40003f06070 */
[----:B------:R-:W-:-:S04]  /*0960*/  LOP3.LUT R2, R2, 0x3, RZ, 0xc0, !PT ;  /* 0x0000000302027812 */ /* 0x000fc800078ec0ff */
[----:B------:R-:W-:-:S07]  /*0970*/  ISETP.NE.AND P1, PT, R2, RZ, PT ;  /* 0x000000ff0200720c */ /* 0x000fce0003f25270 */
[----:B------:R-:W-:Y:S06]  /*0980*/  @!P0 BRA `(.L_x_3) ;  /* 0x00000000005c8947 */ /* 0x000fec0003800000 */
[----:B------:R-:W1:Y:S08]  /*0990*/  LDC.64 R4, c[0x0][0x388] ;  /* 0x0000e200ff047b82 */ /* 0x000e700000000a00 */
[----:B------:R-:W3:Y:S08]  /*09a0*/  LDC.64 R6, c[0x0][0x390] ;  /* 0x0000e400ff067b82 */ /* 0x000ef00000000a00 */
[----:B0-2---:R-:W0:Y:S01]  /*09b0*/  LDC.64 R8, c[0x0][0x398] ;  /* 0x0000e600ff087b82 */ /* 0x005e220000000a00 */
[----:B-1----:R-:W-:-:S05]  /*09c0*/  IMAD.WIDE.U32 R4, R0, 0x4, R4 ;  /* 0x0000000400047825 */ /* 0x002fca00078e0004 */
[----:B------:R-:W2:Y:S01]  /*09d0*/  LDG.E R3, desc[UR10][R4.64] ;  /* 0x0000000a04037981 */ /* 0x000ea2000c1e1900 */
[----:B---3--:R-:W-:-:S05]  /*09e0*/  IMAD.WIDE.U32 R6, R0, 0x4, R6 ;  /* 0x0000000400067825 */ /* 0x008fca00078e0006 */
[----:B------:R-:W2:Y:S01]  /*09f0*/  LDG.E R10, desc[UR10][R6.64] ;  /* 0x0000000a060a7981 */ /* 0x000ea2000c1e1900 */
[----:B0-----:R-:W-:-:S04]  /*0a00*/  IMAD.WIDE.U32 R8, R0, 0x4, R8 ;  /* 0x0000000400087825 */ /* 0x001fc800078e0008 */
[----:B--2---:R-:W-:-:S05]  /*0a10*/  IMAD.IADD R3, R3, 0x1, R10 ;  /* 0x0000000103037824 */ /* 0x004fca00078e020a */
        /* <DEDUP_REMOVED lines=9> */
[----:B------:R-:W2:Y:S04]  /*0ab0*/  LDG.E R10, desc[UR10][R4.64+0xc] ;  /* 0x00000c0a040a7981 */ /* 0x000ea8000c1e1900 */
[----:B------:R-:W2:Y:S01]  /*0ac0*/  LDG.E R15, desc[UR10][R6.64+0xc] ;  /* 0x00000c0a060f7981 */ /* 0x000ea2000c1e1900 */
[----:B------:R-:W-:Y:S01]  /*0ad0*/  VIADD R0, R0, 0x4 ;  /* 0x0000000400007836 */ /* 0x000fe20000000000 */
[----:B--2---:R-:W-:-:S05]  /*0ae0*/  IADD3 R15, PT, PT, R10, R15, RZ ;  /* 0x0000000f0a0f7210 */ /* 0x004fca0007ffe0ff */
[----:B------:R1:W-:Y:S02]  /*0af0*/  STG.E desc[UR10][R8.64+0xc], R15 ;  /* 0x00000c0f08007986 */ /* 0x0003e4000c10190a */
.L_x_3:
[----:B------:R-:W-:Y:S05]  /*0b00*/  @!P1 EXIT ;  /* 0x000000000000994d */ /* 0x000fea0003800000 */
[----:B------:R-:W3:Y:S08]  /*0b10*/  LDC.64 R4, c[0x0][0x398] ;  /* 0x0000e600ff047b82 */ /* 0x000ef00000000a00 */
[----:B------:R-:W4:Y:S08]  /*0b20*/  LDC.64 R6, c[0x0][0x390] ;  /* 0x0000e400ff067b82 */ /* 0x000f300000000a00 */
[----:B012---:R-:W0:Y:S01]  /*0b30*/  LDC.64 R8, c[0x0][0x388] ;  /* 0x0000e200ff087b82 */ /* 0x007e220000000a00 */
[----:B---3--:R-:W-:-:S04]  /*0b40*/  IMAD.WIDE.U32 R4, R0, 0x4, R4 ;  /* 0x0000000400047825 */ /* 0x008fc800078e0004 */
[----:B------:R-:W-:Y:S01]  /*0b50*/  IMAD.MOV.U32 R13, RZ, RZ, R5 ;  /* 0x000000ffff0d7224 */ /* 0x000fe200078e0005 */
[----:B------:R-:W-:Y:S01]  /*0b60*/  MOV R10, R4 ;  /* 0x00000004000a7202 */ /* 0x000fe20000000f00 */
[----:B----4-:R-:W-:-:S05]  /*0b70*/  IMAD.WIDE.U32 R6, R0, 0x4, R6 ;  /* 0x0000000400067825 */ /* 0x010fca00078e0006 */
[----:B------:R-:W-:Y:S01]  /*0b80*/  MOV R11, R7 ;  /* 0x00000007000b7202 */ /* 0x000fe20000000f00 */
[----:B0-----:R-:W-:-:S04]  /*0b90*/  IMAD.WIDE.U32 R8, R0, 0x4, R8 ;  /* 0x0000000400087825 */ /* 0x001fc800078e0008 */
[----:B------:R-:W-:-:S07]  /*0ba0*/  IMAD.MOV R0, RZ, RZ, -R2 ;  /* 0x000000ffff007224 */ /* 0x000fce00078e0a02 */
.L_x_4:
[----:B0-----:R-:W-:Y:S01]  /*0bb0*/  MOV R2, R8 ;  /* 0x0000000800027202 */ /* 0x001fe20000000f00 */
[----:B------:R-:W-:Y:S01]  /*0bc0*/  IMAD.MOV.U32 R5, RZ, RZ, R11 ;  /* 0x000000ffff057224 */ /* 0x000fe200078e000b */
[----:B------:R-:W-:Y:S01]  /*0bd0*/  MOV R4, R6 ;  /* 0x0000000600047202 */ /* 0x000fe20000000f00 */
[----:B------:R-:W-:-:S04]  /*0be0*/  IMAD.MOV.U32 R3, RZ, RZ, R9 ;  /* 0x000000ffff037224 */ /* 0x000fc800078e0009 */
[----:B------:R-:W2:Y:S04]  /*0bf0*/  LDG.E R5, desc[UR10][R4.64] ;  /* 0x0000000a04057981 */ /* 0x000ea8000c1e1900 */
[----:B------:R0:W2:Y:S01]  /*0c00*/  LDG.E R2, desc[UR10][R2.64] ;  /* 0x0000000a02027981 */ /* 0x0000a2000c1e1900 */
[----:B------:R-:W-:-:S05]  /*0c10*/  VIADD R0, R0, 0x1 ;  /* 0x0000000100007836 */ /* 0x000fca0000000000 */
[----:B------:R-:W-:Y:S02]  /*0c20*/  ISETP.NE.AND P0, PT, R0, RZ, PT ;  /* 0x000000ff0000720c */ /* 0x000fe40003f05270 */
[----:B0-----:R-:W-:Y:S02]  /*0c30*/  MOV R3, R13 ;  /* 0x0000000d00037202 */ /* 0x001fe40000000f00 */
[----:B------:R-:W-:Y:S02]  /*0c40*/  IADD3 R6, P2, PT, R6, 0x4, RZ ;  /* 0x0000000406067810 */ /* 0x000fe40007f5e0ff */
[----:B------:R-:W-:-:S03]  /*0c50*/  IADD3 R8, P3, PT, R8, 0x4, RZ ;  /* 0x0000000408087810 */ /* 0x000fc60007f7e0ff */
[----:B------:R-:W-:Y:S01]  /*0c60*/  IMAD.X R11, RZ, RZ, R11, P2 ;  /* 0x000000ffff0b7224 */ /* 0x000fe200010e060b */
[----:B------:R-:W-:Y:S02]  /*0c70*/  IADD3.X R9, PT, PT, RZ, R9, RZ, P3, !PT ;  /* 0x00000009ff097210 */ /* 0x000fe40001ffe4ff */
[----:B--2---:R-:W-:Y:S01]  /*0c80*/  IADD3 R7, PT, PT, R2, R5, RZ ;  /* 0x0000000502077210 */ /* 0x004fe20007ffe0ff */
[----:B------:R-:W-:Y:S01]  /*0c90*/  IMAD.MOV.U32 R2, RZ, RZ, R10 ;  /* 0x000000ffff027224 */ /* 0x000fe200078e000a */
[----:B------:R-:W-:-:S04]  /*0ca0*/  IADD3 R10, P1, PT, R10, 0x4, RZ ;  /* 0x000000040a0a7810 */ /* 0x000fc80007f3e0ff */
[----:B------:R0:W-:Y:S01]  /*0cb0*/  STG.E desc[UR10][R2.64], R7 ;  /* 0x0000000702007986 */ /* 0x0001e2000c10190a */
[----:B------:R-:W-:Y:S01]  /*0cc0*/  IADD3.X R13, PT, PT, RZ, R13, RZ, P1, !PT ;  /* 0x0000000dff0d7210 */ /* 0x000fe20000ffe4ff */
[----:B------:R-:W-:Y:S07]  /*0cd0*/  @P0 BRA `(.L_x_4) ;  /* 0xfffffffc00b40947 */ /* 0x000fee000383ffff */
[----:B------:R-:W-:Y:S05]  /*0ce0*/  EXIT ;  /* 0x000000000000794d */ /* 0x000fea0003800000 */
.L_x_5:
[----:B------:R-:W-:-:S00]  /*0cf0*/  BRA `(.L_x_5) ;  /* 0xfffffffc00fc7947 */ /* 0x000fc0000383ffff */
[----:B------:R-:W-:-:S00]  /*0d00*/  NOP ;  /* 0x0000000000007918 */ /* 0x000fc00000000000 */
[----:B------:R-:W-:-:S00]  /*0d10*/  NOP ;  /* 0x0000000000007918 */ /* 0x000fc00000000000 */
[----:B------:R-:W-:-:S00]  /*0d20*/  NOP ;  /* 0x0000000000007918 */ /* 0x000fc00000000000 */
[----:B------:R-:W-:-:S00]  /*0d30*/  NOP ;  /* 0x0000000000007918 */ /* 0x000fc00000000000 */
[----:B------:R-:W-:-:S00]  /*0d40*/  NOP ;  /* 0x0000000000007918 */ /* 0x000fc00000000000 */
[----:B------:R-:W-:-:S00]  /*0d50*/  NOP ;  /* 0x0000000000007918 */ /* 0x000fc00000000000 */
[----:B------:R-:W-:-:S00]  /*0d60*/  NOP ;  /* 0x0000000000007918 */ /* 0x000fc00000000000 */
[----:B------:R-:W-:-:S00]  /*0d70*/  NOP ;  /* 0x0000000000007918 */ /* 0x000fc00000000000 */
.L_x_19:


//--------------------- .text._Z12random_arrayiPi --------------------------
	.section	.text._Z12random_arrayiPi,"ax",@progbits
	.align	128
        .global         _Z12random_arrayiPi
        .type           _Z12random_arrayiPi,@function
        .size           _Z12random_arrayiPi,(.L_x_20 - _Z12random_arrayiPi)
        .other          _Z12random_arrayiPi,@"STO_CUDA_ENTRY STV_DEFAULT"
_Z12random_arrayiPi:
.text._Z12random_arrayiPi:
[----:B------:R-:W0:Y:S01]  /*0000*/  LDC R1, c[0x0][0x37c] ;  /* 0x0000df00ff017b82 */ /* 0x000e220000000800 */
[----:B------:R-:W1:Y:S07]  /*0010*/  S2R R14, SR_TID.X ;  /* 0x00000000000e7919 */ /* 0x000e6e0000002100 */
[----:B------:R-:W1:Y:S01]  /*0020*/  S2UR UR4, SR_CTAID.X ;  /* 0x00000000000479c3 */ /* 0x000e620000002500 */
[----:B0-----:R-:W-:Y:S01]  /*0030*/  VIADD R1, R1, 0xffffffd0 ;  /* 0xffffffd001017836 */ /* 0x001fe20000000000 */
[----:B------:R-:W0:Y:S06]  /*0040*/  LDCU.64 UR6, c[0x0][0x358] ;  /* 0x00006b00ff0677ac */ /* 0x000e2c0008000a00 */
[----:B------:R-:W1:Y:S02]  /*0050*/  LDC R15, c[0x0][0x360] ;  /* 0x0000d800ff0f7b82 */ /* 0x000e640000000800 */
[----:B-1----:R-:W-:Y:S01]  /*0060*/  IMAD R14, R15, UR4, R14 ;  /* 0x000000040f0e7c24 */ /* 0x002fe2000f8e020e */
[----:B------:R-:W-:-:S06]  /*0070*/  CS2R R2, SR_CLOCKLO ;  /* 0x0000000000027805 */ /* 0x000fcc0000015000 */
[----:B------:R-:W-:Y:S01]  /*0080*/  LOP3.LUT R0, R2, 0xaad26b49, RZ, 0x3c, !PT ;  /* 0xaad26b4902007812 */ /* 0x000fe200078e3cff */
[----:B------:R-:W-:Y:S01]  /*0090*/  BSSY.RECONVERGENT B0, `(.L_x_6) ;  /* 0x000025f000007945 */ /* 0x000fe20003800200 */
[----:B------:R-:W-:Y:S02]  /*00a0*/  LOP3.LUT R2, R3, 0xf7dcefdd, RZ, 0x3c, !PT ;  /* 0xf7dcefdd03027812 */ /* 0x000fe400078e3cff */
[----:B------:R-:W-:Y:S01]  /*00b0*/  ISETP.NE.AND P0, PT, R14, RZ, PT ;  /* 0x000000ff0e00720c */ /* 0x000fe20003f05270 */
[----:B------:R-:W-:Y:S02]  /*00c0*/  IMAD R0, R0, 0x4182bed5, RZ ;  /* 0x4182bed500007824 */ /* 0x000fe400078e02ff */
[----:B------:R-:W-:Y:S02]  /*00d0*/  IMAD R3, R2, -0x658354e5, RZ ;  /* 0x9a7cab1b02037824 */ /* 0x000fe400078e02ff */
[C---:B------:R-:W-:Y:S01]  /*00e0*/  VIADD R7, R0.reuse, 0x75bcd15 ;  /* 0x075bcd1500077836 */ /* 0x040fe20000000000 */
[C---:B------:R-:W-:Y:S01]  /*00f0*/  LOP3.LUT R4, R0.reuse, 0x159a55e5, RZ, 0x3c, !PT ;  /* 0x159a55e500047812 */ /* 0x040fe200078e3cff */
[----:B------:R-:W-:Y:S01]  /*0100*/  VIADD R5, R3, 0x1f123bb5 ;  /* 0x1f123bb503057836 */ /* 0x000fe20000000000 */
[----:B------:R-:W-:-:S02]  /*0110*/  IADD3 R6, PT, PT, R0, 0x64f0c9, R3 ;  /* 0x0064f0c900067810 */ /* 0x000fc40007ffe003 */
[----:B------:R-:W-:Y:S01]  /*0120*/  LOP3.LUT R2, R3, 0x5491333, RZ, 0x3c, !PT ;  /* 0x0549133303027812 */ /* 0x000fe200078e3cff */
[----:B------:R-:W-:Y:S01]  /*0130*/  VIADD R3, R0, 0x583f19 ;  /* 0x00583f1900037836 */ /* 0x000fe20000000000 */
[----:B------:R1:W-:Y:S04]  /*0140*/  STL.64 [R1+0x8], R4 ;  /* 0x0000080401007387 */ /* 0x0003e80000100a00 */
[----:B------:R1:W-:Y:S04]  /*0150*/  STL.64 [R1], R6 ;  /* 0x0000000601007387 */ /* 0x0003e80000100a00 */
[----:B------:R1:W-:Y:S01]  /*0160*/  STL.64 [R1+0x10], R2 ;  /* 0x0000100201007387 */ /* 0x0003e20000100a00 */
[----:B0-----:R-:W-:Y:S05]  /*0170*/  @!P0 BRA `(.L_x_7) ;  /* 0x0000002400408947 */ /* 0x001fea0003800000 */
[--C-:B------:R-:W-:Y:S01]  /*0180*/  SHF.R.S32.HI R13, RZ, 0x1f, R14.reuse ;  /* 0x0000001fff0d7819 */ /* 0x100fe2000001140e */
[----:B------:R-:W-:Y:S02]  /*0190*/  IMAD.MOV.U32 R12, RZ, RZ, R14 ;  /* 0x000000ffff0c7224 */ /* 0x000fe400078e000e */
[----:B------:R-:W-:-:S07]  /*01a0*/  IMAD.MOV.U32 R0, RZ, RZ, RZ ;  /* 0x000000ffff007224 */ /* 0x000fce00078e00ff */
.L_x_16:
[----:B------:R-:W-:Y:S01]  /*01b0*/  LOP3.LUT R21, R12, 0x3, RZ, 0xc0, !PT ;  /* 0x000000030c157812 */ /* 0x000fe200078ec0ff */
[----:B------:R-:W-:Y:S03]  /*01c0*/  BSSY.RECONVERGENT B1, `(.L_x_8) ;  /* 0x0000245000017945 */ /* 0x000fe60003800200 */
[----:B------:R-:W-:-:S04]  /*01d0*/  ISETP.NE.U32.AND P0, PT, R21, RZ, PT ;  /* 0x000000ff1500720c */ /* 0x000fc80003f05070 */
[----:B------:R-:W-:-:S13]  /*01e0*/  ISETP.NE.AND.EX P0, PT, RZ, RZ, PT, P0 ;  /* 0x000000ffff00720c */ /* 0x000fda0003f05300 */
[----:B0-23--:R-:W-:Y:S05]  /*01f0*/  @!P0 BRA `(.L_x_9) ;  /* 0x0000002400048947 */ /* 0x00dfea0003800000 */
[----:B------:R-:W0:Y:S01]  /*0200*/  LDC.64 R8, c[0x4][RZ] ;  /* 0x01000000ff087b82 */ /* 0x000e220000000a00 */
[----:B------:R-:W-:Y:S01]  /*0210*/  IMAD.MOV.U32 R16, RZ, RZ, RZ ;  /* 0x000000ffff107224 */ /* 0x000fe200078e00ff */
[----:B-1----:R-:W-:Y:S02]  /*0220*/  CS2R R2, SRZ ;  /* 0x0000000000027805 */ /* 0x002fe4000001ff00 */
[----:B------:R-:W-:Y:S01]  /*0230*/  CS2R R4, SRZ ;  /* 0x0000000000047805 */ /* 0x000fe2000001ff00 */
[----:B------:R-:W-:Y:S02]  /*0240*/  IMAD.MOV.U32 R7, RZ, RZ, RZ ;  /* 0x000000ffff077224 */ /* 0x000fe400078e00ff */
[----:B0-----:R-:W-:-:S07]  /*0250*/  IMAD.WIDE.U32 R8, R0, 0xc80, R8 ;  /* 0x00000c8000087825 */ /* 0x001fce00078e0008 */
.L_x_11:
[----:B------:R-:W-:-:S06]  /*0260*/  IMAD R17, R16, 0x4, R1 ;  /* 0x0000000410117824 */ /* 0x000fcc00078e0201 */
[----:B------:R-:W5:Y:S01]  /*0270*/  LDL R17, [R17+0x4] ;  /* 0x0000040011117983 */ /* 0x000f620000100800 */
[----:B------:R-:W-:Y:S01]  /*0280*/  IMAD.SHL.U32 R18, R16, 0x20, RZ ;  /* 0x0000002010127824 */ /* 0x000fe200078e00ff */
[----:B------:R-:W-:-:S06]  /*0290*/  UMOV UR4, URZ ;  /* 0x000000ff00047c82 */ /* 0x000fcc0008000000 */
.L_x_10:
[----:B-----5:R-:W-:Y:S01]  /*02a0*/  SHF.R.U32.HI R24, RZ, UR4, R17 ;  /* 0x00000004ff187c19 */ /* 0x020fe20008011611 */
[----:B------:R-:W-:-:S03]  /*02b0*/  VIADD R10, R18, UR4 ;  /* 0x00000004120a7c36 */ /* 0x000fc60008000000 */
[----:B------:R-:W-:-:S04]  /*02c0*/  LOP3.LUT R11, R24, 0x1, RZ, 0xc0, !PT ;  /* 0x00000001180b7812 */ /* 0x000fc800078ec0ff */
[----:B------:R-:W-:Y:S01]  /*02d0*/  ISETP.NE.U32.AND P0, PT, R11, 0x1, PT ;  /* 0x000000010b00780c */ /* 0x000fe20003f05070 */
[----:B------:R-:W-:-:S03]  /*02e0*/  IMAD R11, R10, 0x5, RZ ;  /* 0x000000050a0b7824 */ /* 0x000fc600078e02ff */
[----:B------:R-:W-:Y:S01]  /*02f0*/  R2P PR, R24, 0x7e ;  /* 0x0000007e18007804 */ /* 0x000fe20000000000 */
[----:B------:R-:W-:-:S08]  /*0300*/  IMAD.WIDE.U32 R10, R11, 0x4, R8 ;  /* 0x000000040b0a7825 */ /* 0x000fd000078e0008 */
[----:B------:R-:W2:Y:S04]  /*0310*/  @!P0 LDG.E R22, desc[UR6][R10.64+0x10] ;  /* 0x000010060a168981 */ /* 0x000ea8000c1e1900 */
[----:B------:R-:W3:Y:S04]  /*0320*/  @P1 LDG.E R26, desc[UR6][R10.64+0x24] ;  /* 0x000024060a1a1981 */ /* 0x000ee8000c1e1900 */
[----:B------:R-:W4:Y:S04]  /*0330*/  @P2 LDG.E R28, desc[UR6][R10.64+0x38] ;  /* 0x000038060a1c2981 */ /* 0x000f28000c1e1900 */
[----:B------:R-:W4:Y:S04]  /*0340*/  @!P0 LDG.E R20, desc[UR6][R10.64] ;  /* 0x000000060a148981 */ /* 0x000f28000c1e1900 */
[----:B------:R-:W4:Y:S04]  /*0350*/  @P3 LDG.E R19, desc[UR6][R10.64+0x4c] ;  /* 0x00004c060a133981 */ /* 0x000f28000c1e1900 */
[----:B------:R-:W4:Y:S04]  /*0360*/  @!P0 LDG.E R23, desc[UR6][R10.64+0xc] ;  /* 0x00000c060a178981 */ /* 0x000f28000c1e1900 */
[----:B------:R-:W4:Y:S01]  /*0370*/  @P4 LDG.E R25, desc[UR6][R10.64+0x54] ;  /* 0x000054060a194981 */ /* 0x000f22000c1e1900 */
[----:B--2---:R-:W-:-:S03]  /*0380*/  @!P0 LOP3.LUT R3, R3, R22, RZ, 0x3c, !PT ;  /* 0x0000001603038212 */ /* 0x004fc600078e3cff */
[----:B------:R-:W2:Y:S01]  /*0390*/  @P4 LDG.E R22, desc[UR6][R10.64+0x60] ;  /* 0x000060060a164981 */ /* 0x000ea2000c1e1900 */
[----:B---3--:R-:W-:-:S03]  /*03a0*/  @P1 LOP3.LUT R3, R3, R26, RZ, 0x3c, !PT ;  /* 0x0000001a03031212 */ /* 0x008fc600078e3cff */
[----:B------:R-:W3:Y:S01]  /*03b0*/  @P5 LDG.E R26, desc[UR6][R10.64+0x74] ;  /* 0x000074060a1a5981 */ /* 0x000ee2000c1e1900 */
[----:B----4-:R-:W-:Y:S02]  /*03c0*/  @P2 LOP3.LUT R3, R3, R28, RZ, 0x3c, !PT ;  /* 0x0000001c03032212 */ /* 0x010fe400078e3cff */
[----:B------:R-:W-:Y:S02]  /*03d0*/  @!P0 LOP3.LUT R7, R7, R20, RZ, 0x3c, !PT ;  /* 0x0000001407078212 */ /* 0x000fe400078e3cff */
[----:B------:R-:W4:Y:S01]  /*03e0*/  @!P0 LDG.E R20, desc[UR6][R10.64+0x8] ;  /* 0x000008060a148981 */ /* 0x000f22000c1e1900 */
[----:B------:R-:W-:-:S03]  /*03f0*/  @P3 LOP3.LUT R3, R3, R19, RZ, 0x3c, !PT ;  /* 0x0000001303033212 */ /* 0x000fc600078e3cff */
[----:B------:R-:W3:Y:S01]  /*0400*/  @!P0 LDG.E R19, desc[UR6][R10.64+0x4] ;  /* 0x000004060a138981 */ /* 0x000ee2000c1e1900 */
[----:B------:R-:W-:-:S03]  /*0410*/  @!P0 LOP3.LUT R2, R2, R23, RZ, 0x3c, !PT ;  /* 0x0000001702028212 */ /* 0x000fc600078e3cff */
[----:B------:R-:W3:Y:S01]  /*0420*/  @P1 LDG.E R23, desc[UR6][R10.64+0x20] ;  /* 0x000020060a171981 */ /* 0x000ee2000c1e1900 */
[----:B--2---:R-:W-:-:S03]  /*0430*/  @P4 LOP3.LUT R3, R3, R22, RZ, 0x3c, !PT ;  /* 0x0000001603034212 */ /* 0x004fc600078e3cff */
[----:B------:R-:W2:Y:S01]  /*0440*/  @P1 LDG.E R22, desc[UR6][R10.64+0x1c] ;  /* 0x00001c060a161981 */ /* 0x000ea2000c1e1900 */
[----:B----4-:R-:W-:-:S03]  /*0450*/  @!P0 LOP3.LUT R5, R5, R20, RZ, 0x3c, !PT ;  /* 0x0000001405058212 */ /* 0x010fc600078e3cff */
[----:B------:R-:W4:Y:S01]  /*0460*/  @P1 LDG.E R20, desc[UR6][R10.64+0x14] ;  /* 0x000014060a141981 */ /* 0x000f22000c1e1900 */
[----:B---3--:R-:W-:-:S03]  /*0470*/  @!P0 LOP3.LUT R4, R4, R19, RZ, 0x3c, !PT ;  /* 0x0000001304048212 */ /* 0x008fc600078e3cff */
[----:B------:R-:W3:Y:S01]  /*0480*/  @P1 LDG.E R19, desc[UR6][R10.64+0x18] ;  /* 0x000018060a131981 */ /* 0x000ee2000c1e1900 */
[----:B------:R-:W-:-:S03]  /*0490*/  @P5 LOP3.LUT R3, R3, R26, RZ, 0x3c, !PT ;  /* 0x0000001a03035212 */ /* 0x000fc600078e3cff */
[----:B------:R-:W3:Y:S01]  /*04a0*/  @P6 LDG.E R26, desc[UR6][R10.64+0x88] ;  /* 0x000088060a1a6981 */ /* 0x000ee2000c1e1900 */
[----:B------:R-:W-:-:S03]  /*04b0*/  @P1 LOP3.LUT R2, R2, R23, RZ, 0x3c, !PT ;  /* 0x0000001702021212 */ /* 0x000fc600078e3cff */
[----:B------:R-:W3:Y:S01]  /*04c0*/  @P2 LDG.E R23, desc[UR6][R10.64+0x34] ;  /* 0x000034060a172981 */ /* 0x000ee2000c1e1900 */
[----:B--2---:R-:W-:-:S03]  /*04d0*/  @P1 LOP3.LUT R5, R5, R22, RZ, 0x3c, !PT ;  /* 0x0000001605051212 */ /* 0x004fc600078e3cff */
[----:B------:R-:W2:Y:S01]  /*04e0*/  @P2 LDG.E R22, desc[UR6][R10.64+0x30] ;  /* 0x000030060a162981 */ /* 0x000ea2000c1e1900 */
[----:B----4-:R-:W-:-:S03]  /*04f0*/  @P1 LOP3.LUT R7, R7, R20, RZ, 0x3c, !PT ;  /* 0x0000001407071212 */ /* 0x010fc600078e3cff */
[----:B------:R-:W4:Y:S01]  /*0500*/  @P2 LDG.E R20, desc[UR6][R10.64+0x28] ;  /* 0x000028060a142981 */ /* 0x000f22000c1e1900 */
[----:B---3--:R-:W-:-:S03]  /*0510*/  @P1 LOP3.LUT R4, R4, R19, RZ, 0x3c, !PT ;  /* 0x0000001304041212 */ /* 0x008fc600078e3cff */
        /* <DEDUP_REMOVED lines=21> */
[----:B------:R-:W-:Y:S02]  /*0670*/  @P4 LOP3.LUT R4, R4, R25, RZ, 0x3c, !PT ;  /* 0x0000001904044212 */ /* 0x000fe400078e3cff */
[----:B------:R-:W-:Y:S01]  /*0680*/  LOP3.LUT P0, RZ, R24, 0x80, RZ, 0xc0, !PT ;  /* 0x0000008018ff7812 */ /* 0x000fe2000780c0ff */
        /* <DEDUP_REMOVED lines=20> */
[----:B------:R-:W-:Y:S02]  /*07d0*/  @P0 LOP3.LUT R3, R3, R26, RZ, 0x3c, !PT ;  /* 0x0000001a03030212 */ /* 0x000fe400078e3cff */
[----:B------:R-:W-:Y:S02]  /*07e0*/  @P0 LOP3.LUT R2, R2, R23, RZ, 0x3c, !PT ;  /* 0x0000001702020212 */ /* 0x000fe400078e3cff */
[----:B--2---:R-:W-:Y:S02]  /*07f0*/  @P0 LOP3.LUT R5, R5, R22, RZ, 0x3c, !PT ;  /* 0x0000001605050212 */ /* 0x004fe400078e3cff */
[----:B----4-:R-:W-:Y:S02]  /*0800*/  @P0 LOP3.LUT R7, R7, R20, RZ, 0x3c, !PT ;  /* 0x0000001407070212 */ /* 0x010fe400078e3cff */
[----:B---3--:R-:W-:-:S02]  /*0810*/  @P0 LOP3.LUT R4, R4, R19, RZ, 0x3c, !PT ;  /* 0x0000001304040212 */ /* 0x008fc400078e3cff */
[----:B------:R-:W-:-:S13]  /*0820*/  R2P PR, R24.B1, 0x7f ;  /* 0x0000007f18007804 */ /* 0x000fda0000001000 */
[----:B------:R-:W2:Y:S04]  /*0830*/  @P0 LDG.E R20, desc[UR6][R10.64+0xa0] ;  /* 0x0000a0060a140981 */ /* 0x000ea8000c1e1900 */
[----:B------:R-:W3:Y:S04]  /*0840*/  @P0 LDG.E R22, desc[UR6][R10.64+0xa8] ;  /* 0x0000a8060a160981 */ /* 0x000ee8000c1e1900 */
[----:B------:R-:W4:Y:S04]  /*0850*/  @P0 LDG.E R19, desc[UR6][R10.64+0xa4] ;  /* 0x0000a4060a130981 */ /* 0x000f28000c1e1900 */
[----:B------:R-:W4:Y:S04]  /*0860*/  @P0 LDG.E R23, desc[UR6][R10.64+0xac] ;  /* 0x0000ac060a170981 */ /* 0x000f28000c1e1900 */
[----:B------:R-:W4:Y:S04]  /*0870*/  @P1 LDG.E R26, desc[UR6][R10.64+0xbc] ;  /* 0x0000bc060a1a1981 */ /* 0x000f28000c1e1900 */
[----:B------:R-:W4:Y:S01]  /*0880*/  @P1 LDG.E R25, desc[UR6][R10.64+0xb8] ;  /* 0x0000b8060a191981 */ /* 0x000f22000c1e1900 */
[----:B--2---:R-:W-:-:S03]  /*0890*/  @P0 LOP3.LUT R7, R7, R20, RZ, 0x3c, !PT ;  /* 0x0000001407070212 */ /* 0x004fc600078e3cff */
[----:B------:R-:W2:Y:S01]  /*08a0*/  @P0 LDG.E R20, desc[UR6][R10.64+0xb0] ;  /* 0x0000b0060a140981 */ /* 0x000ea2000c1e1900 */
[----:B---3--:R-:W-:-:S03]  /*08b0*/  @P0 LOP3.LUT R5, R5, R22, RZ, 0x3c, !PT ;  /* 0x0000001605050212 */ /* 0x008fc600078e3cff */
[----:B------:R-:W3:Y:S01]  /*08c0*/  @P1 LDG.E R22, desc[UR6][R10.64+0xb4] ;  /* 0x0000b4060a161981 */ /* 0x000ee2000c1e1900 */
[----:B----4-:R-:W-:-:S03]  /*08d0*/  @P0 LOP3.LUT R4, R4, R19, RZ, 0x3c, !PT ;  /* 0x0000001304040212 */ /* 0x010fc600078e3cff */
[----:B------:R-:W4:Y:S01]  /*08e0*/  @P1 LDG.E R19, desc[UR6][R10.64+0xc0] ;  /* 0x0000c0060a131981 */ /* 0x000f22000c1e1900 */
[----:B------:R-:W-:-:S03]  /*08f0*/  @P0 LOP3.LUT R2, R2, R23, RZ, 0x3c, !PT ;  /* 0x0000001702020212 */ /* 0x000fc600078e3cff */
[----:B------:R-:W4:Y:S01]  /*0900*/  @P2 LDG.E R23, desc[UR6][R10.64+0xcc] ;  /* 0x0000cc060a172981 */ /* 0x000f22000c1e1900 */
[----:B------:R-:W-:-:S03]  /*0910*/  @P1 LOP3.LUT R5, R5, R26, RZ, 0x3c, !PT ;  /* 0x0000001a05051212 */ /* 0x000fc600078e3cff */
[----:B------:R-:W4:Y:S01]  /*0920*/  @P2 LDG.E R26, desc[UR6][R10.64+0xd0] ;  /* 0x0000d0060a1a2981 */ /* 0x000f22000c1e1900 */
[----:B--2---:R-:W-:Y:S02]  /*0930*/  @P0 LOP3.LUT R3, R3, R20, RZ, 0x3c, !PT ;  /* 0x0000001403030212 */ /* 0x004fe400078e3cff */
[----:B------:R-:W-:Y:S01]  /*0940*/  LOP3.LUT P0, RZ, R24, 0x8000, RZ, 0xc0, !PT ;  /* 0x0000800018ff7812 */ /* 0x000fe2000780c0ff */
[----:B------:R-:W2:Y:S01]  /*0950*/  @P2 LDG.E R20, desc[UR6][R10.64+0xd8] ;  /* 0x0000d8060a142981 */ /* 0x000ea2000c1e1900 */
[----:B---3--:R-:W-:-:S03]  /*0960*/  @P1 LOP3.LUT R7, R7, R22, RZ, 0x3c, !PT ;  /* 0x0000001607071212 */ /* 0x008fc600078e3cff */
[----:B------:R-:W3:Y:S04]  /*0970*/  @P1 LDG.E R22, desc[UR6][R10.64+0xc4] ;  /* 0x0000c4060a161981 */ /* 0x000ee8000c1e1900 */
[----:B------:R-:W2:Y:S01]  /*0980*/  @P2 LDG.E R24, desc[UR6][R10.64+0xc8] ;  /* 0x0000c8060a182981 */ /* 0x000ea2000c1e1900 */
[----:B------:R-:W-:Y:S02]  /*0990*/  @P1 LOP3.LUT R4, R4, R25, RZ, 0x3c, !PT ;  /* 0x0000001904041212 */ /* 0x000fe400078e3cff */
[----:B----4-:R-:W-:Y:S01]  /*09a0*/  @P1 LOP3.LUT R2, R2, R19, RZ, 0x3c, !PT ;  /* 0x0000001302021212 */ /* 0x010fe200078e3cff */
[----:B------:R-:W4:Y:S01]  /*09b0*/  @P2 LDG.E R25, desc[UR6][R10.64+0xd4] ;  /* 0x0000d4060a192981 */ /* 0x000f22000c1e1900 */
[----:B------:R-:W-:-:S03]  /*09c0*/  @P2 LOP3.LUT R4, R4, R23, RZ, 0x3c, !PT ;  /* 0x0000001704042212 */ /* 0x000fc600078e3cff */
[----:B------:R-:W4:Y:S01]  /*09d0*/  @P3 LDG.E R19, desc[UR6][R10.64+0xe0] ;  /* 0x0000e0060a133981 */ /* 0x000f22000c1e1900 */
[----:B------:R-:W-:-:S03]  /*09e0*/  @P2 LOP3.LUT R5, R5, R26, RZ, 0x3c, !PT ;  /* 0x0000001a05052212 */ /* 0x000fc600078e3cff */
[----:B------:R-:W4:Y:S04]  /*09f0*/  @P3 LDG.E R23, desc[UR6][R10.64+0xe8] ;  /* 0x0000e8060a173981 */ /* 0x000f28000c1e1900 */
[----:B------:R-:W4:Y:S01]  /*0a00*/  @P3 LDG.E R26, desc[UR6][R10.64+0xec] ;  /* 0x0000ec060a1a3981 */ /* 0x000f22000c1e1900 */
[----:B---3--:R-:W-:-:S03]  /*0a10*/  @P1 LOP3.LUT R3, R3, R22, RZ, 0x3c, !PT ;  /* 0x0000001603031212 */ /* 0x008fc600078e3cff */
[----:B------:R-:W3:Y:S01]  /*0a20*/  @P3 LDG.E R22, desc[UR6][R10.64+0xdc] ;  /* 0x0000dc060a163981 */ /* 0x000ee2000c1e1900 */
[----:B--2---:R-:W-:-:S03]  /*0a30*/  @P2 LOP3.LUT R7, R7, R24, RZ, 0x3c, !PT ;  /* 0x0000001807072212 */ /* 0x004fc600078e3cff */
[----:B------:R-:W2:Y:S01]  /*0a40*/  @P3 LDG.E R24, desc[UR6][R10.64+0xe4] ;  /* 0x0000e4060a183981 */ /* 0x000ea2000c1e1900 */
[----:B------:R-:W-:Y:S02]  /*0a50*/  @P2 LOP3.LUT R3, R3, R20, RZ, 0x3c, !PT ;  /* 0x0000001403032212 */ /* 0x000fe400078e3cff */
[----:B----4-:R-:W-:Y:S01]  /*0a60*/  @P2 LOP3.LUT R2, R2, R25, RZ, 0x3c, !PT ;  /* 0x0000001902022212 */ /* 0x010fe200078e3cff */
[----:B------:R-:W4:Y:S01]  /*0a70*/  @P4 LDG.E R20, desc[UR6][R10.64+0xf0] ;  /* 0x0000f0060a144981 */ /* 0x000f22000c1e1900 */
[----:B------:R-:W-:-:S03]  /*0a80*/  @P3 LOP3.LUT R4, R4, R19, RZ, 0x3c, !PT ;  /* 0x0000001304043212 */ /* 0x000fc600078e3cff */
        /* <DEDUP_REMOVED lines=10> */
[----:B----4-:R-:W-:-:S03]  /*0b30*/  @P4 LOP3.LUT R7, R7, R20, RZ, 0x3c, !PT ;  /* 0x0000001407074212 */ /* 0x010fc600078e3cff */
[----:B------:R-:W4:Y:S01]  /*0b40*/  @P5 LDG.E R20, desc[UR6][R10.64+0x10c] ;  /* 0x00010c060a145981 */ /* 0x000f22000c1e1900 */
[----:B------:R-:W-:-:S03]  /*0b50*/  @P4 LOP3.LUT R4, R4, R19, RZ, 0x3c, !PT ;  /* 0x0000001304044212 */ /* 0x000fc600078e3cff */
[----:B------:R-:W4:Y:S01]  /*0b60*/  @P5 LDG.E R19, desc[UR6][R10.64+0x110] ;  /* 0x000110060a135981 */ /* 0x000f22000c1e1900 */
[----:B------:R-:W-:-:S03]  /*0b70*/  @P4 LOP3.LUT R2, R2, R23, RZ, 0x3c, !PT ;  /* 0x0000001702024212 */ /* 0x000fc600078e3cff */
[----:B------:R-:W4:Y:S01]  /*0b80*/  @P6 LDG.E R23, desc[UR6][R10.64+0x11c] ;  /* 0x00011c060a176981 */ /* 0x000f22000c1e1900 */
[----:B------:R-:W-:-:S03]  /*0b90*/  @P5 LOP3.LUT R7, R7, R26, RZ, 0x3c, !PT ;  /* 0x0000001a07075212 */ /* 0x000fc600078e3cff */
        /* <DEDUP_REMOVED lines=9> */
[----:B------:R-:W4:Y:S04]  /*0c30*/  @P6 LDG.E R19, desc[UR6][R10.64+0x124] ;  /* 0x000124060a136981 */ /* 0x000f28000c1e1900 */
[----:B------:R-:W4:Y:S01]  /*0c40*/  @P6 LDG.E R20, desc[UR6][R10.64+0x128] ;  /* 0x000128060a146981 */ /* 0x000f22000c1e1900 */
[----:B------:R-:W-:Y:S02]  /*0c50*/  @P6 LOP3.LUT R4, R4, R23, RZ, 0x3c, !PT ;  /* 0x0000001704046212 */ /* 0x000fe400078e3cff */
[----:B------:R-:W-:Y:S01]  /*0c60*/  @P6 LOP3.LUT R5, R5, R26, RZ, 0x3c, !PT ;  /* 0x0000001a05056212 */ /* 0x000fe200078e3cff */
[----:B------:R-:W4:Y:S04]  /*0c70*/  @P0 LDG.E R23, desc[UR6][R10.64+0x130] ;  /* 0x000130060a170981 */ /* 0x000f28000c1e1900 */
[----:B------:R-:W4:Y:S01]  /*0c80*/  @P0 LDG.E R26, desc[UR6][R10.64+0x13c] ;  /* 0x00013c060a1a0981 */ /* 0x000f22000c1e1900 */
[----:B---3--:R-:W-:-:S03]  /*0c90*/  @P5 LOP3.LUT R3, R3, R22, RZ, 0x3c, !PT ;  /* 0x0000001603035212 */ /* 0x008fc600078e3cff */
[----:B------:R-:W3:Y:S01]  /*0ca0*/  @P0 LDG.E R22, desc[UR6][R10.64+0x12c] ;  /* 0x00012c060a160981 */ /* 0x000ee2000c1e1900 */
[----:B--2---:R-:W-:-:S03]  /*0cb0*/  @P6 LOP3.LUT R7, R7, R24, RZ, 0x3c, !PT ;  /* 0x0000001807076212 */ /* 0x004fc600078e3cff */
[----:B------:R-:W2:Y:S01]  /*0cc0*/  @P0 LDG.E R24, desc[UR6][R10.64+0x134] ;  /* 0x000134060a180981 */ /* 0x000ea2000c1e1900 */
[----:B------:R-:W-:-:S04]  /*0cd0*/  UIADD3 UR4, UPT, UPT, UR4, 0x10, URZ ;  /* 0x0000001004047890 */ /* 0x000fc8000fffe0ff */
[----:B------:R-:W-:Y:S01]  /*0ce0*/  UISETP.NE.AND UP0, UPT, UR4, 0x20, UPT ;  /* 0x000000200400788c */ /* 0x000fe2000bf05270 */
[----:B----4-:R-:W-:Y:S02]  /*0cf0*/  @P6 LOP3.LUT R2, R2, R19, RZ, 0x3c, !PT ;  /* 0x0000001302026212 */ /* 0x010fe400078e3cff */
[----:B------:R-:W-:Y:S02]  /*0d00*/  @P6 LOP3.LUT R3, R3, R20, RZ, 0x3c, !PT ;  /* 0x0000001403036212 */ /* 0x000fe400078e3cff */
[----:B------:R-:W-:Y:S02]  /*0d10*/  @P0 LOP3.LUT R2, R2, R25, RZ, 0x3c, !PT ;  /* 0x0000001902020212 */ /* 0x000fe400078e3cff */
[----:B------:R-:W-:Y:S02]  /*0d20*/  @P0 LOP3.LUT R4, R4, R23, RZ, 0x3c, !PT ;  /* 0x0000001704040212 */ /* 0x000fe400078e3cff */
[----:B------:R-:W-:Y:S02]  /*0d30*/  @P0 LOP3.LUT R3, R3, R26, RZ, 0x3c, !PT ;  /* 0x0000001a03030212 */ /* 0x000fe400078e3cff */
[----:B---3--:R-:W-:-:S02]  /*0d40*/  @P0 LOP3.LUT R7, R7, R22, RZ, 0x3c, !PT ;  /* 0x0000001607070212 */ /* 0x008fc400078e3cff */
[----:B--2---:R-:W-:Y:S01]  /*0d50*/  @P0 LOP3.LUT R5, R5, R24, RZ, 0x3c, !PT ;  /* 0x0000001805050212 */ /* 0x004fe200078e3cff */
[----:B------:R-:W-:Y:S06]  /*0d60*/  BRA.U UP0, `(.L_x_10) ;  /* 0xfffffff5004c7547 */ /* 0x000fec000b83ffff */
[----:B------:R-:W-:-:S05]  /*0d70*/  VIADD R16, R16, 0x1 ;  /* 0x0000000110107836 */ /* 0x000fca0000000000 */
[----:B------:R-:W-:-:S13]  /*0d80*/  ISETP.NE.AND P0, PT, R16, 0x5, PT ;  /* 0x000000051000780c */ /* 0x000fda0003f05270 */
[----:B------:R-:W-:Y:S05]  /*0d90*/  @P0 BRA `(.L_x_11) ;  /* 0xfffffff400300947 */ /* 0x000fea000383ffff */
[----:B------:R0:W-:Y:S01]  /*0da0*/  STL [R1+0x4], R7 ;  /* 0x0000040701007387 */ /* 0x0001e20000100800 */
[----:B------:R-:W-:-:S03]  /*0db0*/  ISETP.NE.U32.AND P0, PT, R21, 0x1, PT ;  /* 0x000000011500780c */ /* 0x000fc60003f05070 */
[----:B------:R0:W-:Y:S01]  /*0dc0*/  STL.64 [R1+0x8], R4 ;  /* 0x0000080401007387 */ /* 0x0001e20000100a00 */
[----:B------:R-:W-:-:S03]  /*0dd0*/  ISETP.NE.AND.EX P0, PT, RZ, RZ, PT, P0 ;  /* 0x000000ffff00720c */ /* 0x000fc60003f05300 */
[----:B------:R0:W-:Y:S10]  /*0de0*/  STL.64 [R1+0x10], R2 ;  /* 0x0000100201007387 */ /* 0x0001f40000100a00 */
[----:B------:R-:W-:Y:S05]  /*0df0*/  @!P0 BRA `(.L_x_9) ;  /* 0x0000001800048947 */ /* 0x000fea0003800000 */
[----:B------:R-:W-:Y:S01]  /*0e00*/  UMOV UR4, URZ ;  /* 0x000000ff00047c82 */ /* 0x000fe20008000000 */
[----:B------:R-:W-:Y:S01]  /*0e10*/  UMOV UR5, URZ ;  /* 0x000000ff00057c82 */ /* 0x000fe20008000000 */
[----:B------:R-:W-:Y:S02]  /*0e20*/  IMAD.MOV.U32 R16, RZ, RZ, RZ ;  /* 0x000000ffff107224 */ /* 0x000fe400078e00ff */
[----:B0-----:R-:W-:Y:S02]  /*0e30*/  IMAD.MOV.U32 R7, RZ, RZ, RZ ;  /* 0x000000ffff077224 */ /* 0x001fe400078e00ff */
[----:B------:R-:W-:Y:S02]  /*0e40*/  IMAD.U32 R3, RZ, RZ, UR4 ;  /* 0x00000004ff037e24 */ /* 0x000fe4000f8e00ff */
[----:B------:R-:W-:Y:S02]  /*0e50*/  IMAD.U32 R2, RZ, RZ, UR5 ;  /* 0x00000005ff027e24 */ /* 0x000fe4000f8e00ff */
[----:B------:R-:W-:-:S02]  /*0e60*/  IMAD.U32 R5, RZ, RZ, UR4 ;  /* 0x00000004ff057e24 */ /* 0x000fc4000f8e00ff */
[----:B------:R-:W-:-:S07]  /*0e70*/  IMAD.U32 R4, RZ, RZ, UR5 ;  /* 0x00000005ff047e24 */ /* 0x000fce000f8e00ff */
.L_x_13:
[----:B------:R-:W-:-:S06]  /*0e80*/  IMAD R17, R16, 0x4, R1 ;  /* 0x0000000410117824 */ /* 0x000fcc00078e0201 */
[----:B------:R-:W5:Y:S01]  /*0e90*/  LDL R17, [R17+0x4] ;  /* 0x0000040011117983 */ /* 0x000f620000100800 */
[----:B------:R-:W-:Y:S01]  /*0ea0*/  IMAD.SHL.U32 R18, R16, 0x20, RZ ;  /* 0x0000002010127824 */ /* 0x000fe200078e00ff */
[----:B------:R-:W-:-:S06]  /*0eb0*/  UMOV UR4, URZ ;  /* 0x000000ff00047c82 */ /* 0x000fcc0008000000 */
.L_x_12:
        /* <DEDUP_REMOVED lines=181> */
[----:B------:R-:W-:Y:S05]  /*1a10*/  @P0 BRA `(.L_x_9) ;  /* 0x0000000800fc0947 */ /* 0x000fea0003800000 */
[----:B------:R-:W-:Y:S01]  /*1a20*/  UMOV UR4, URZ ;  /* 0x000000ff00047c82 */ /* 0x000fe20008000000 */
[----:B------:R-:W-:Y:S01]  /*1a30*/  UMOV UR5, URZ ;  /* 0x000000ff00057c82 */ /* 0x000fe20008000000 */
[----:B------:R-:W-:Y:S02]  /*1a40*/  IMAD.MOV.U32 R16, RZ, RZ, RZ ;  /* 0x000000ffff107224 */ /* 0x000fe400078e00ff */
[----:B--2---:R-:W-:Y:S02]  /*1a50*/  IMAD.MOV.U32 R7, RZ, RZ, RZ ;  /* 0x000000ffff077224 */ /* 0x004fe400078e00ff */
[----:B------:R-:W-:Y:S02]  /*1a60*/  IMAD.U32 R3, RZ, RZ, UR4 ;  /* 0x00000004ff037e24 */ /* 0x000fe4000f8e00ff */
[----:B------:R-:W-:Y:S02]  /*1a70*/  IMAD.U32 R2, RZ, RZ, UR5 ;  /* 0x00000005ff027e24 */ /* 0x000fe4000f8e00ff */
[----:B------:R-:W-:-:S02]  /*1a80*/  IMAD.U32 R5, RZ, RZ, UR4 ;  /* 0x00000004ff057e24 */ /* 0x000fc4000f8e00ff */
[----:B------:R-:W-:-:S07]  /*1a90*/  IMAD.U32 R4, RZ, RZ, UR5 ;  /* 0x00000005ff047e24 */ /* 0x000fce000f8e00ff */
.L_x_15:
[----:B------:R-:W-:-:S06]  /*1aa0*/  IMAD R17, R16, 0x4, R1 ;  /* 0x0000000410117824 */ /* 0x000fcc00078e0201 */
[----:B------:R-:W5:Y:S01]  /*1ab0*/  LDL R17, [R17+0x4] ;  /* 0x0000040011117983 */ /* 0x000f620000100800 */
[----:B------:R-:W-:Y:S01]  /*1ac0*/  IMAD.SHL.U32 R18, R16, 0x20, RZ ;  /* 0x0000002010127824 */ /* 0x000fe200078e00ff */
[----:B------:R-:W-:-:S06]  /*1ad0*/  UMOV UR4, URZ ;  /* 0x000000ff00047c82 */ /* 0x000fcc0008000000 */
.L_x_14:
        /* <DEDUP_REMOVED lines=10> */
[----:B------:R-:W4:Y:S04]  /*1b80*/  @P3 LDG.E R26, desc[UR6][R10.64+0x4c] ;  /* 0x00004c060a1a3981 */ /* 0x000f28000c1e1900 */
[----:B------:R-:W4:Y:S04]  /*1b90*/  @!P0 LDG.E R19, desc[UR6][R10.64+0x4] ;  /* 0x000004060a138981 */ /* 0x000f28000c1e1900 */
[----:B------:R-:W4:Y:S04]  /*1ba0*/  @!P0 LDG.E R21, desc[UR6][R10.64+0xc] ;  /* 0x00000c060a158981 */ /* 0x000f28000c1e1900 */
[----:B------:R-:W4:Y:S01]  /*1bb0*/  @P3 LDG.E R25, desc[UR6][R10.64+0x40] ;  /* 0x000040060a193981 */ /* 0x000f22000c1e1900 */
[----:B--2---:R-:W-:-:S03]  /*1bc0*/  @!P0 LOP3.LUT R3, R3, R20, RZ, 0x3c, !PT ;  /* 0x0000001403038212 */ /* 0x004fc600078e3cff */
[----:B------:R-:W2:Y:S01]  /*1bd0*/  @!P0 LDG.E R20, desc[UR6][R10.64] ;  /* 0x000000060a148981 */ /* 0x000ea2000c1e1900 */
[----:B---3--:R-:W-:-:S03]  /*1be0*/  @P1 LOP3.LUT R3, R3, R22, RZ, 0x3c, !PT ;  /* 0x0000001603031212 */ /* 0x008fc600078e3cff */
[----:B------:R-:W3:Y:S01]  /*1bf0*/  @!P0 LDG.E R22, desc[UR6][R10.64+0x8] ;  /* 0x000008060a168981 */ /* 0x000ee2000c1e1900 */
[----:B----4-:R-:W-:-:S03]  /*1c00*/  @P2 LOP3.LUT R3, R3, R24, RZ, 0x3c, !PT ;  /* 0x0000001803032212 */ /* 0x010fc600078e3cff */
[----:B------:R-:W4:Y:S01]  /*1c10*/  @P4 LDG.E R24, desc[UR6][R10.64+0x60] ;  /* 0x000060060a184981 */ /* 0x000f22000c1e1900 */
[----:B------:R-:W-:-:S03]  /*1c20*/  @P3 LOP3.LUT R3, R3, R26, RZ, 0x3c, !PT ;  /* 0x0000001a03033212 */ /* 0x000fc600078e3cff */
[----:B------:R-:W4:Y:S01]  /*1c30*/  @P5 LDG.E R26, desc[UR6][R10.64+0x74] ;  /* 0x000074060a1a5981 */ /* 0x000f22000c1e1900 */
[----:B------:R-:W-:-:S03]  /*1c40*/  @!P0 LOP3.LUT R4, R4, R19, RZ, 0x3c, !PT ;  /* 0x0000001304048212 */ /* 0x000fc600078e3cff */
[----:B------:R-:W4:Y:S01]  /*1c50*/  @P1 LDG.E R19, desc[UR6][R10.64+0x18] ;  /* 0x000018060a131981 */ /* 0x000f22000c1e1900 */
[----:B------:R-:W-:-:S03]  /*1c60*/  @!P0 LOP3.LUT R2, R2, R21, RZ, 0x3c, !PT ;  /* 0x0000001502028212 */ /* 0x000fc600078e3cff */
[----:B------:R-:W4:Y:S01]  /*1c70*/  @P1 LDG.E R21, desc[UR6][R10.64+0x20] ;  /* 0x000020060a151981 */ /* 0x000f22000c1e1900 */
[----:B--2---:R-:W-:-:S03]  /*1c80*/  @!P0 LOP3.LUT R7, R7, R20, RZ, 0x3c, !PT ;  /* 0x0000001407078212 */ /* 0x004fc600078e3cff */
[----:B------:R-:W2:Y:S01]  /*1c90*/  @P1 LDG.E R20, desc[UR6][R10.64+0x14] ;  /* 0x000014060a141981 */ /* 0x000ea2000c1e1900 */
[----:B---3--:R-:W-:-:S03]  /*1ca0*/  @!P0 LOP3.LUT R5, R5, R22, RZ, 0x3c, !PT ;  /* 0x0000001605058212 */ /* 0x008fc600078e3cff */
[----:B------:R-:W3:Y:S01]  /*1cb0*/  @P1 LDG.E R22, desc[UR6][R10.64+0x1c] ;  /* 0x00001c060a161981 */ /* 0x000ee2000c1e1900 */
[----:B----4-:R-:W-:-:S03]  /*1cc0*/  @P4 LOP3.LUT R3, R3, R24, RZ, 0x3c, !PT ;  /* 0x0000001803034212 */ /* 0x010fc600078e3cff */
[----:B------:R-:W4:Y:S01]  /*1cd0*/  @P2 LDG.E R24, desc[UR6][R10.64+0x28] ;  /* 0x000028060a182981 */ /* 0x000f22000c1e1900 */
[----:B------:R-:W-:-:S03]  /*1ce0*/  @P1 LOP3.LUT R4, R4, R19, RZ, 0x3c, !PT ;  /* 0x0000001304041212 */ /* 0x000fc600078e3cff */
[----:B------:R-:W4:Y:S01]  /*1cf0*/  @P2 LDG.E R19, desc[UR6][R10.64+0x2c] ;  /* 0x00002c060a132981 */ /* 0x000f22000c1e1900 */
[----:B------:R-:W-:-:S03]  /*1d00*/  @P1 LOP3.LUT R2, R2, R21, RZ, 0x3c, !PT ;  /* 0x0000001502021212 */ /* 0x000fc600078e3cff */
        /* <DEDUP_REMOVED lines=9> */
[----:B------:R-:W-:Y:S02]  /*1da0*/  @P2 LOP3.LUT R2, R2, R21, RZ, 0x3c, !PT ;  /* 0x0000001502022212 */ /* 0x000fe400078e3cff */
[----:B------:R-:W-:Y:S01]  /*1db0*/  @P3 LOP3.LUT R4, R4, R25, RZ, 0x3c, !PT ;  /* 0x0000001904043212 */ /* 0x000fe200078e3cff */
        /* <DEDUP_REMOVED lines=20> */
[----:B------:R-:W-:Y:S02]  /*1f00*/  LOP3.LUT P0, RZ, R23, 0x80, RZ, 0xc0, !PT ;  /* 0x0000008017ff7812 */ /* 0x000fe4000780c0ff */
[----:B------:R-:W-:Y:S02]  /*1f10*/  @P5 LOP3.LUT R3, R3, R26, RZ, 0x3c, !PT ;  /* 0x0000001a03035212 */ /* 0x000fe400078e3cff */
[----:B------:R-:W4:Y:S01]  /*1f20*/  @P6 LDG.E R26, desc[UR6][R10.64+0x88] ;  /* 0x000088060a1a6981 */ /* 0x000f22000c1e1900 */
[----:B------:R-:W-:-:S03]  /*1f30*/  @P5 LOP3.LUT R4, R4, R19, RZ, 0x3c, !PT ;  /* 0x0000001304045212 */ /* 0x000fc600078e3cff */
[----:B------:R-:W4:Y:S01]  /*1f40*/  @P6 LDG.E R19, desc[UR6][R10.64+0x84] ;  /* 0x000084060a136981 */ /* 0x000f22000c1e1900 */
[----:B------:R-:W-:-:S04]  /*1f50*/  @P5 LOP3.LUT R2, R2, R21, RZ, 0x3c, !PT ;  /* 0x0000001502025212 */ /* 0x000fc800078e3cff */
        /* <DEDUP_REMOVED lines=9> */
[----:B------:R-:W-:Y:S02]  /*1ff0*/  @P6 LOP3.LUT R3, R3, R26, RZ, 0x3c, !PT ;  /* 0x0000001a03036212 */ /* 0x000fe400078e3cff */
[----:B------:R-:W-:Y:S02]  /*2000*/  @P6 LOP3.LUT R2, R2, R19, RZ, 0x3c, !PT ;  /* 0x0000001302026212 */ /* 0x000fe400078e3cff */
[----:B------:R-:W-:Y:S02]  /*2010*/  @P0 LOP3.LUT R4, R4, R21, RZ, 0x3c, !PT ;  /* 0x0000001504040212 */ /* 0x000fe400078e3cff */
[----:B------:R-:W-:Y:S02]  /*2020*/  @P0 LOP3.LUT R2, R2, R25, RZ, 0x3c, !PT ;  /* 0x0000001902020212 */ /* 0x000fe400078e3cff */
[----:B--2---:R-:W-:Y:S02]  /*2030*/  @P0 LOP3.LUT R7, R7, R20, RZ, 0x3c, !PT ;  /* 0x0000001407070212 */ /* 0x004fe400078e3cff */
[----:B---3--:R-:W-:-:S02]  /*2040*/  @P0 LOP3.LUT R5, R5, R22, RZ, 0x3c, !PT ;  /* 0x0000001605050212 */ /* 0x008fc400078e3cff */
[----:B----4-:R-:W-:Y:S02]  /*2050*/  @P0 LOP3.LUT R3, R3, R24, RZ, 0x3c, !PT ;  /* 0x0000001803030212 */ /* 0x010fe400078e3cff */
[----:B------:R-:W-:-:S13]  /*2060*/  R2P PR, R23.B1, 0x7f ;  /* 0x0000007f17007804 */ /* 0x000fda0000001000 */
[----:B------:R-:W2:Y:S04]  /*2070*/  @P0 LDG.E R22, desc[UR6][R10.64+0xa0] ;  /* 0x0000a0060a160981 */ /* 0x000ea8000c1e1900 */
[----:B------:R-:W3:Y:S04]  /*2080*/  @P0 LDG.E R19, desc[UR6][R10.64+0xa4] ;  /* 0x0000a4060a130981 */ /* 0x000ee8000c1e1900 */
[----:B------:R-:W4:Y:S04]  /*2090*/  @P0 LDG.E R21, desc[UR6][R10.64+0xac] ;  /* 0x0000ac060a150981 */ /* 0x000f28000c1e1900 */
        /* <DEDUP_REMOVED lines=14> */
[----:B------:R-:W-:Y:S02]  /*2180*/  LOP3.LUT P0, RZ, R23, 0x8000, RZ, 0xc0, !PT ;  /* 0x0000800017ff7812 */ /* 0x000fe4000780c0ff */
        /* <DEDUP_REMOVED lines=22> */
[----:B------:R-:W-:Y:S01]  /*22f0*/  @P2 LOP3.LUT R3, R3, R24, RZ, 0x3c, !PT ;  /* 0x0000001803032212 */ /* 0x000fe200078e3cff */
[----:B------:R-:W4:Y:S04]  /*2300*/  @P4 LDG.E R23, desc[UR6][R10.64+0xfc] ;  /* 0x0000fc060a174981 */ /* 0x000f28000c1e1900 */
        /* <DEDUP_REMOVED lines=12> */
[----:B------:R-:W3:Y:S01]  /*23d0*/  @P5 LDG.E R23, desc[UR6][R10.64+0x110] ;  /* 0x000110060a175981 */ /* 0x000ee2000c1e1900 */
[----:B------:R-:W-:-:S03]  /*23e0*/  @P4 LOP3.LUT R7, R7, R24, RZ, 0x3c, !PT ;  /* 0x0000001807074212 */ /* 0x000fc600078e3cff */
[----:B------:R-:W3:Y:S01]  /*23f0*/  @P5 LDG.E R24, desc[UR6][R10.64+0x10c] ;  /* 0x00010c060a185981 */ /* 0x000ee2000c1e1900 */
[----:B------:R-:W-:-:S03]  /*2400*/  @P4 LOP3.LUT R3, R3, R20, RZ, 0x3c, !PT ;  /* 0x0000001403034212 */ /* 0x000fc600078e3cff */
[----:B------:R-:W3:Y:S01]  /*2410*/  @P6 LDG.E R20, desc[UR6][R10.64+0x120] ;  /* 0x000120060a146981 */ /* 0x000ee2000c1e1900 */
[----:B------:R-:W-:-:S03]  /*2420*/  @P5 LOP3.LUT R3, R3, R26, RZ, 0x3c, !PT ;  /* 0x0000001a03035212 */ /* 0x000fc600078e3cff */
[----:B------:R-:W3:Y:S01]  /*2430*/  @P0 LDG.E R26, desc[UR6][R10.64+0x134] ;  /* 0x000134060a1a0981 */ /* 0x000ee2000c1e1900 */
[----:B--2---:R-:W-:-:S03]  /*2440*/  @P5 LOP3.LUT R7, R7, R22, RZ, 0x3c, !PT ;  /* 0x0000001607075212 */ /* 0x004fc600078e3cff */
[----:B------:R-:W2:Y:S01]  /*2450*/  @P6 LDG.E R22, desc[UR6][R10.64+0x128] ;  /* 0x000128060a166981 */ /* 0x000ea2000c1e1900 */
[----:B------:R-:W-:-:S03]  /*2460*/  @P6 LOP3.LUT R7, R7, R28, RZ, 0x3c, !PT ;  /* 0x0000001c07076212 */ /* 0x000fc600078e3cff */
[----:B------:R-:W2:Y:S01]  /*2470*/  @P0 LDG.E R28, desc[UR6][R10.64+0x13c] ;  /* 0x00013c060a1c0981 */ /* 0x000ea2000c1e1900 */
[----:B----4-:R-:W-:-:S03]  /*2480*/  @P5 LOP3.LUT R4, R4, R21, RZ, 0x3c, !PT ;  /* 0x0000001504045212 */ /* 0x010fc600078e3cff */
[----:B------:R-:W4:Y:S01]  /*2490*/  @P6 LDG.E R21, desc[UR6][R10.64+0x124] ;  /* 0x000124060a156981 */ /* 0x000f22000c1e1900 */
[----:B---3--:R-:W-:Y:S02]  /*24a0*/  @P5 LOP3.LUT R2, R2, R23, RZ, 0x3c, !PT ;  /* 0x0000001702025212 */ /* 0x008fe400078e3cff */
[----:B------:R-:W-:Y:S01]  /*24b0*/  @P6 LOP3.LUT R4, R4, R19, RZ, 0x3c, !PT ;  /* 0x0000001304046212 */ /* 0x000fe200078e3cff */
[----:B------:R-:W3:Y:S01]  /*24c0*/  @P0 LDG.E R23, desc[UR6][R10.64+0x138] ;  /* 0x000138060a170981 */ /* 0x000ee2000c1e1900 */
[----:B------:R-:W-:-:S03]  /*24d0*/  @P5 LOP3.LUT R5, R5, R24, RZ, 0x3c, !PT ;  /* 0x0000001805055212 */ /* 0x000fc600078e3cff */
[----:B------:R-:W3:Y:S04]  /*24e0*/  @P0 LDG.E R24, desc[UR6][R10.64+0x12c] ;  /* 0x00012c060a180981 */ /* 0x000ee8000c1e1900 */
[----:B------:R-:W3:Y:S01]  /*24f0*/  @P0 LDG.E R19, desc[UR6][R10.64+0x130] ;  /* 0x000130060a130981 */ /* 0x000ee2000c1e1900 */
[----:B------:R-:W-:-:S04]  /*2500*/  UIADD3 UR4, UPT, UPT, UR4, 0x10, URZ ;  /* 0x0000001004047890 */ /* 0x000fc8000fffe0ff */
[----:B------:R-:W-:Y:S01]  /*2510*/  UISETP.NE.AND UP0, UPT, UR4, 0x20, UPT ;  /* 0x000000200400788c */ /* 0x000fe2000bf05270 */
[----:B------:R-:W-:-:S04]  /*2520*/  @P6 LOP3.LUT R5, R5, R20, RZ, 0x3c, !PT ;  /* 0x0000001405056212 */ /* 0x000fc800078e3cff */
[----:B------:R-:W-:Y:S02]  /*2530*/  @P0 LOP3.LUT R5, R5, R26, RZ, 0x3c, !PT ;  /* 0x0000001a05050212 */ /* 0x000fe400078e3cff */
[----:B--2---:R-:W-:-:S04]  /*2540*/  @P6 LOP3.LUT R3, R3, R22, RZ, 0x3c, !PT ;  /* 0x0000001603036212 */ /* 0x004fc800078e3cff */
[----:B------:R-:W-:Y:S02]  /*2550*/  @P0 LOP3.LUT R3, R3, R28, RZ, 0x3c, !PT ;  /* 0x0000001c03030212 */ /* 0x000fe400078e3cff */
[----:B----4-:R-:W-:-:S04]  /*2560*/  @P6 LOP3.LUT R2, R2, R21, RZ, 0x3c, !PT ;  /* 0x0000001502026212 */ /* 0x010fc800078e3cff */
[----:B---3--:R-:W-:Y:S02]  /*2570*/  @P0 LOP3.LUT R2, R2, R23, RZ, 0x3c, !PT ;  /* 0x0000001702020212 */ /* 0x008fe400078e3cff */
[----:B------:R-:W-:Y:S02]  /*2580*/  @P0 LOP3.LUT R7, R7, R24, RZ, 0x3c, !PT ;  /* 0x0000001807070212 */ /* 0x000fe400078e3cff */
[----:B------:R-:W-:Y:S01]  /*2590*/  @P0 LOP3.LUT R4, R4, R19, RZ, 0x3c, !PT ;  /* 0x0000001304040212 */ /* 0x000fe200078e3cff */
[----:B------:R-:W-:Y:S06]  /*25a0*/  BRA.U UP0, `(.L_x_14) ;  /* 0xfffffff5004c7547 */ /* 0x000fec000b83ffff */
[----:B------:R-:W-:-:S05]  /*25b0*/  VIADD R16, R16, 0x1 ;  /* 0x0000000110107836 */ /* 0x000fca0000000000 */
[----:B------:R-:W-:-:S13]  /*25c0*/  ISETP.NE.AND P0, PT, R16, 0x5, PT ;  /* 0x000000051000780c */ /* 0x000fda0003f05270 */
[----:B------:R-:W-:Y:S05]  /*25d0*/  @P0 BRA `(.L_x_15) ;  /* 0xfffffff400300947 */ /* 0x000fea000383ffff */
[----:B------:R3:W-:Y:S04]  /*25e0*/  STL [R1+0x4], R7 ;  /* 0x0000040701007387 */ /* 0x0007e80000100800 */
[----:B------:R3:W-:Y:S04]  /*25f0*/  STL.64 [R1+0x8], R4 ;  /* 0x0000080401007387 */ /* 0x0007e80000100a00 */
[----:B------:R3:W-:Y:S02]  /*2600*/  STL.64 [R1+0x10], R2 ;  /* 0x0000100201007387 */ /* 0x0007e40000100a00 */
.L_x_9:
[----:B------:R-:W-:Y:S05]  /*2610*/  BSYNC.RECONVERGENT B1 ;  /* 0x0000000000017941 */ /* 0x000fea0003800200 */
.L_x_8:
[----:B------:R-:W-:Y:S01]  /*2620*/  ISETP.GT.U32.AND P0, PT, R12, 0x3, PT ;  /* 0x000000030c00780c */ /* 0x000fe20003f04070 */
[----:B------:R-:W-:Y:S01]  /*2630*/  VIADD R0, R0, 0x1 ;  /* 0x0000000100007836 */ /* 0x000fe20000000000 */
[--C-:B------:R-:W-:Y:S02]  /*2640*/  SHF.R.U64 R12, R12, 0x2, R13.reuse ;  /* 0x000000020c0c7819 */ /* 0x100fe4000000120d */
[----:B------:R-:W-:Y:S02]  /*2650*/  ISETP.GT.U32.AND.EX P0, PT, R13, RZ, PT, P0 ;  /* 0x000000ff0d00720c */ /* 0x000fe40003f04100 */
[----:B------:R-:W-:-:S11]  /*2660*/  SHF.R.U32.HI R13, RZ, 0x2, R13 ;  /* 0x00000002ff0d7819 */ /* 0x000fd6000001160d */
[----:B------:R-:W-:Y:S05]  /*2670*/  @P0 BRA `(.L_x_16) ;  /* 0xffffffd800cc0947 */ /* 0x000fea000383ffff */
.L_x_7:
[----:B------:R-:W-:Y:S05]  /*2680*/  BSYNC.RECONVERGENT B0 ;  /* 0x0000000000007941 */ /* 0x000fea0003800200 */
.L_x_6:
[----:B------:R-:W4:Y:S02]  /*2690*/  LDCU UR5, c[0x0][0x380] ;  /* 0x00007000ff0577ac */ /* 0x000f240008000800 */
[----:B----4-:R-:W-:-:S13]  /*26a0*/  ISETP.GE.AND P0, PT, R14, UR5, PT ;  /* 0x000000050e007c0c */ /* 0x010fda000bf06270 */
[----:B------:R-:W-:Y:S05]  /*26b0*/  @P0 EXIT ;  /* 0x000000000000094d */ /* 0x000fea0003800000 */
[----:B------:R-:W4:Y:S01]  /*26c0*/  LDC.64 R8, c[0x0][0x388] ;  /* 0x0000e200ff087b82 */ /* 0x000f220000000a00 */
[----:B------:R-:W5:Y:S01]  /*26d0*/  LDCU UR4, c[0x0][0x370] ;  /* 0x00006e00ff0477ac */ /* 0x000f620008000800 */
[----:B------:R-:W-:Y:S02]  /*26e0*/  IMAD.MOV.U32 R12, RZ, RZ, R4 ;  /* 0x000000ffff0c7224 */ /* 0x000fe400078e0004 */
[----:B------:R-:W-:Y:S02]  /*26f0*/  IMAD.MOV.U32 R10, RZ, RZ, R5 ;  /* 0x000000ffff0a7224 */ /* 0x000fe400078e0005 */
[----:B0123--:R-:W-:Y:S02]  /*2700*/  IMAD.MOV.U32 R4, RZ, RZ, R2 ;  /* 0x000000ffff047224 */ /* 0x00ffe400078e0002 */
[----:B------:R-:W-:Y:S02]  /*2710*/  IMAD.MOV.U32 R11, RZ, RZ, R3 ;  /* 0x000000ffff0b7224 */ /* 0x000fe400078e0003 */
[----:B------:R-:W-:-:S02]  /*2720*/  IMAD.MOV.U32 R13, RZ, RZ, R7 ;  /* 0x000000ffff0d7224 */ /* 0x000fc400078e0007 */
[----:B-----5:R-:W-:-:S07]  /*2730*/  IMAD R15, R15, UR4, RZ ;  /* 0x000000040f0f7c24 */ /* 0x020fce000f8e02ff */
.L_x_17:
[----:B------:R-:W-:Y:S01]  /*2740*/  SHF.R.U32.HI R0, RZ, 0x2, R13 ;  /* 0x00000002ff007819 */ /* 0x000fe2000001160d */
[----:B------:R-:W-:Y:S02]  /*2750*/  IMAD.SHL.U32 R3, R11, 0x10, RZ ;  /* 0x000000100b037824 */ /* 0x000fe400078e00ff */
[----:B------:R-:W-:Y:S01]  /*2760*/  VIADD R6, R6, 0x587c5 ;  /* 0x000587c506067836 */ /* 0x000fe20000000000 */
[----:B------:R-:W-:-:S05]  /*2770*/  LOP3.LUT R0, R0, R13, RZ, 0x3c, !PT ;  /* 0x0000000d00007212 */ /* 0x000fca00078e3cff */
[----:B------:R-:W-:-:S05]  /*2780*/  IMAD.SHL.U32 R2, R0, 0x2, RZ ;  /* 0x0000000200027824 */ /* 0x000fca00078e00ff */
[----:B------:R-:W-:Y:S01]  /*2790*/  LOP3.LUT R2, R0, R2, R3, 0x96, !PT ;  /* 0x0000000200027212 */ /* 0x000fe200078e9603 */
[----:B------:R-:W-:Y:S02]  /*27a0*/  IMAD.MOV.U32 R0, RZ, RZ, R12 ;  /* 0x000000ffff007224 */ /* 0x000fe400078e000c */
[----:B------:R-:W-:Y:S01]  /*27b0*/  IMAD.MOV.U32 R12, RZ, RZ, R10 ;  /* 0x000000ffff0c7224 */ /* 0x000fe200078e000a */
[----:B------:R-:W-:Y:S01]  /*27c0*/  LOP3.LUT R5, R2, R11, RZ, 0x3c, !PT ;  /* 0x0000000b02057212 */ /* 0x000fe200078e3cff */
[----:B----4-:R-:W-:-:S04]  /*27d0*/  IMAD.WIDE R2, R14, 0x4, R8 ;  /* 0x000000040e027825 */ /* 0x010fc800078e0208 */
[----:B------:R-:W-:Y:S02]  /*27e0*/  IMAD.IADD R7, R5, 0x1, R6 ;  /* 0x0000000105077824 */ /* 0x000fe400078e0206 */
[----:B------:R-:W-:Y:S02]  /*27f0*/  IMAD.IADD R14, R15, 0x1, R14 ;  /* 0x000000010f0e7824 */ /* 0x000fe400078e020e */
[----:B------:R-:W-:Y:S01]  /*2800*/  IMAD.MOV.U32 R10, RZ, RZ, R4 ;  /* 0x000000ffff0a7224 */ /* 0x000fe200078e0004 */
[----:B------:R0:W-:Y:S01]  /*2810*/  STG.E desc[UR6][R2.64], R7 ;  /* 0x0000000702007986 */ /* 0x0001e2000c101906 */
[----:B------:R-:W-:Y:S01]  /*2820*/  IMAD.MOV.U32 R4, RZ, RZ, R11 ;  /* 0x000000ffff047224 */ /* 0x000fe200078e000b */
[----:B------:R-:W-:Y:S01]  /*2830*/  ISETP.GE.AND P0, PT, R14, UR5, PT ;  /* 0x000000050e007c0c */ /* 0x000fe2000bf06270 */
[----:B------:R-:W-:Y:S02]  /*2840*/  IMAD.MOV.U32 R13, RZ, RZ, R0 ;  /* 0x000000ffff0d7224 */ /* 0x000fe400078e0000 */
[----:B------:R-:W-:-:S10]  /*2850*/  IMAD.MOV.U32 R11, RZ, RZ, R5 ;  /* 0x000000ffff0b7224 */ /* 0x000fd400078e0005 */
[----:B0-----:R-:W-:Y:S05]  /*2860*/  @!P0 BRA `(.L_x_17) ;  /* 0xfffffffc00b48947 */ /* 0x001fea000383ffff */
[----:B------:R-:W-:Y:S05]  /*2870*/  EXIT ;  /* 0x000000000000794d */ /* 0x000fea0003800000 */
.L_x_18:
        /* <DEDUP_REMOVED lines=16> */
.L_x_20:


//--------------------- .nv.global.init           --------------------------
	.section	.nv.global.init,"aw",@progbits
	.align	4
.nv.global.init:
	.type		mrg32k3aM1SubSeq,@object
	.size		mrg32k3aM1SubSeq,(mrg32k3aM2SubSeq - mrg32k3aM1SubSeq)
mrg32k3aM1SubSeq:
        /*0000*/ 	.byte	0x0b, 0xcc, 0xee, 0x04, 0x73, 0x29, 0x8b, 0x6f, 0xf6, 0x53, 0x03, 0xf6, 0x23, 0xf6, 0xea, 0xda
        /* <DEDUP_REMOVED lines=125> */
	.type		mrg32k3aM2SubSeq,@object
	.size		mrg32k3aM2SubSeq,(mrg32k3aM1 - mrg32k3aM2SubSeq)
mrg32k3aM2SubSeq:
        /* <DEDUP_REMOVED lines=126> */
	.type		mrg32k3aM1,@object
	.size		mrg32k3aM1,(mrg32k3aM1Seq - mrg32k3aM1)
mrg32k3aM1:
        /* <DEDUP_REMOVED lines=144> */
	.type		mrg32k3aM1Seq,@object
	.size		mrg32k3aM1Seq,(mrg32k3aM2 - mrg32k3aM1Seq)
mrg32k3aM1Seq:
        /* <DEDUP_REMOVED lines=144> */
	.type		mrg32k3aM2,@object
	.size		mrg32k3aM2,(mrg32k3aM2Seq - mrg32k3aM2)
mrg32k3aM2:
        /* <DEDUP_REMOVED lines=144> */
	.type		mrg32k3aM2Seq,@object
	.size		mrg32k3aM2Seq,(precalc_xorwow_matrix - mrg32k3aM2Seq)
mrg32k3aM2Seq:
        /* <DEDUP_REMOVED lines=144> */
	.type		precalc_xorwow_matrix,@object
	.size		precalc_xorwow_matrix,(precalc_xorwow_offset_matrix - precalc_xorwow_matrix)
precalc_xorwow_matrix:
        /* <DEDUP_REMOVED lines=6400> */
	.type		precalc_xorwow_offset_matrix,@object
	.size		precalc_xorwow_offset_matrix,(.L_1 - precalc_xorwow_offset_matrix)
precalc_xorwow_offset_matrix:
        /* <DEDUP_REMOVED lines=6400> */
.L_1:


//--------------------- .nv.shared.reserved.0     --------------------------
	.section	.nv.shared.reserved.0,"aw",@nobits
	.weak		__nv_reservedSMEM_offset_0_alias
	.size		__nv_reservedSMEM_offset_0_alias, 0, 64
	.other		__nv_reservedSMEM_offset_0_alias,@"STO_CUDA_RESERVED_SHARED STV_DEFAULT"
__nv_reservedSMEM_offset_0_alias:
	.zero		0
	.zero		64


//--------------------- .nv.constant0._Z10sum_arraysiPiS_S_ --------------------------
	.section	.nv.constant0._Z10sum_arraysiPiS_S_,"a",@progbits
	.sectionflags	@""
	.align	4
.nv.constant0._Z10sum_arraysiPiS_S_:
	.zero		928


//--------------------- .nv.constant0._Z12random_arrayiPi --------------------------
	.section	.nv.constant0._Z12random_arrayiPi,"a",@progbits
	.sectionflags	@""
	.align	4
.nv.constant0._Z12random_arrayiPi:
	.zero		912


//--------------------- SYMBOLS --------------------------

	.type		.nv.reservedSmem.offset0,@object
	.size		.nv.reservedSmem.offset0,0x4
